//
// Generated by NVIDIA NVVM Compiler
//
// Compiler Build ID: CL-36424714
// Cuda compilation tools, release 13.0, V13.0.88
// Based on NVVM 20.0.0
//

.version 9.0
.target sm_100
.address_size 64

	// .globl	count_unique_digits_kernel

.visible .entry count_unique_digits_kernel(
	.param .u64 .ptr .align 1 count_unique_digits_kernel_param_0,
	.param .u64 .ptr .align 1 count_unique_digits_kernel_param_1,
	.param .u64 .ptr .align 1 count_unique_digits_kernel_param_2,
	.param .u32 count_unique_digits_kernel_param_3,
	.param .u64 count_unique_digits_kernel_param_4
)
{
	.reg .pred 	%p<34>;
	.reg .b32 	%r<159>;
	.reg .b64 	%rd<468>;

	ld.param.u64 	%rd175, [count_unique_digits_kernel_param_4];
	mov.u32 	%r4, %ctaid.x;
	mov.u32 	%r5, %ntid.x;
	mov.u32 	%r6, %tid.x;
	mad.lo.s32 	%r7, %r4, %r5, %r6;
	cvt.u64.u32 	%rd1, %r7;
	setp.le.u64 	%p1, %rd175, %rd1;
	@%p1 bra 	$L__BB0_66;
	ld.param.u64 	%rd402, [count_unique_digits_kernel_param_1];
	ld.param.u64 	%rd401, [count_unique_digits_kernel_param_0];
	cvta.to.global.u64 	%rd177, %rd401;
	cvta.to.global.u64 	%rd178, %rd402;
	shl.b64 	%rd179, %rd1, 3;
	add.s64 	%rd180, %rd177, %rd179;
	ld.global.u64 	%rd181, [%rd180];
	add.s64 	%rd182, %rd178, %rd179;
	ld.global.u64 	%rd183, [%rd182];
	mul.lo.s64 	%rd407, %rd181, %rd181;
	mul.hi.u64 	%rd184, %rd181, %rd181;
	mul.hi.u64 	%rd185, %rd183, %rd183;
	mul.lo.s64 	%rd186, %rd183, %rd181;
	mul.hi.u64 	%rd187, %rd181, %rd183;
	shl.b64 	%rd188, %rd186, 1;
	mov.b64 	{%r8, %r9}, %rd187;
	mov.b64 	{%r10, %r11}, %rd186;
	shf.l.wrap.b32 	%r12, %r11, %r8, 1;
	shf.l.wrap.b32 	%r13, %r8, %r9, 1;
	mov.b64 	%rd189, {%r12, %r13};
	shr.u64 	%rd190, %rd187, 63;
	add.s64 	%rd406, %rd188, %rd184;
	setp.lt.u64 	%p2, %rd406, %rd188;
	selp.u64 	%rd191, 1, 0, %p2;
	mad.lo.s64 	%rd192, %rd183, %rd183, %rd189;
	add.s64 	%rd405, %rd192, %rd191;
	setp.lt.u64 	%p3, %rd405, %rd189;
	selp.u64 	%rd193, 1, 0, %p3;
	add.s64 	%rd194, %rd190, %rd185;
	add.s64 	%rd404, %rd194, %rd193;
	mul.lo.s64 	%rd439, %rd407, %rd181;
	mul.hi.u64 	%rd195, %rd407, %rd181;
	mul.hi.u64 	%rd196, %rd406, %rd181;
	mad.lo.s64 	%rd197, %rd406, %rd181, %rd195;
	setp.lt.u64 	%p4, %rd197, %rd195;
	selp.u64 	%rd198, 1, 0, %p4;
	mul.hi.u64 	%rd199, %rd407, %rd183;
	mad.lo.s64 	%rd438, %rd407, %rd183, %rd197;
	setp.lt.u64 	%p5, %rd438, %rd197;
	selp.u64 	%rd200, 1, 0, %p5;
	mul.lo.s64 	%rd201, %rd405, %rd181;
	mul.hi.u64 	%rd202, %rd405, %rd181;
	add.s64 	%rd203, %rd201, %rd196;
	add.s64 	%rd204, %rd203, %rd199;
	add.s64 	%rd205, %rd204, %rd198;
	add.s64 	%rd206, %rd205, %rd200;
	setp.lt.u64 	%p6, %rd206, %rd201;
	selp.u64 	%rd207, 1, 0, %p6;
	mul.hi.u64 	%rd208, %rd406, %rd183;
	mad.lo.s64 	%rd437, %rd406, %rd183, %rd206;
	setp.lt.u64 	%p7, %rd437, %rd206;
	selp.u64 	%rd209, 1, 0, %p7;
	add.s64 	%rd210, %rd202, %rd208;
	mad.lo.s64 	%rd211, %rd405, %rd183, %rd210;
	mad.lo.s64 	%rd212, %rd404, %rd181, %rd211;
	add.s64 	%rd213, %rd212, %rd207;
	add.s64 	%rd436, %rd213, %rd209;
	or.b64  	%rd214, %rd406, %rd407;
	or.b64  	%rd215, %rd214, %rd405;
	or.b64  	%rd216, %rd215, %rd404;
	setp.eq.s64 	%p8, %rd216, 0;
	mov.b64 	%rd466, 0;
	mov.u64 	%rd440, %rd466;
	@%p8 bra 	$L__BB0_34;
	ld.param.u32 	%r157, [count_unique_digits_kernel_param_3];
	setp.eq.s32 	%p9, %r157, 10;
	cvt.u64.u32 	%rd10, %r157;
	mov.b64 	%rd440, 0;
	@%p9 bra 	$L__BB0_6;
	cvt.u32.u64 	%r15, %rd10;
	mov.u64 	%rd466, %rd440;
$L__BB0_4:
	{ .reg .b32 tmp; mov.b64 {tmp, %r14}, %rd404; }
	div.u32 	%r1, %r14, %r15;
	mul.lo.s32 	%r16, %r1, %r15;
	sub.s32 	%r17, %r14, %r16;
	cvt.u64.u32 	%rd218, %r17;
	shl.b64 	%rd219, %rd218, 32;
	and.b64  	%rd220, %rd404, 4294967295;
	or.b64  	%rd32, %rd219, %rd220;
	and.b64  	%rd221, %rd32, -4294967296;
	setp.ne.s64 	%p10, %rd221, 0;
	@%p10 bra 	$L__BB0_11;
	cvt.u32.u64 	%r19, %rd32;
	div.u32 	%r20, %r19, %r15;
	mul.lo.s32 	%r21, %r20, %r15;
	sub.s32 	%r22, %r19, %r21;
	cvt.u64.u32 	%rd418, %r20;
	cvt.u64.u32 	%rd419, %r22;
	bra.uni 	$L__BB0_12;
$L__BB0_6:
	mov.u64 	%rd466, %rd440;
$L__BB0_7:
	shr.u64 	%rd255, %rd404, 32;
	mov.b64 	%rd256, -3689348814741910323;
	mul.hi.u64 	%rd257, %rd255, %rd256;
	shr.u64 	%rd258, %rd257, 3;
	mad.lo.s64 	%rd259, %rd258, 4294967286, %rd255;
	shl.b64 	%rd260, %rd259, 32;
	and.b64  	%rd261, %rd404, 4294967295;
	or.b64  	%rd262, %rd260, %rd261;
	mul.hi.u64 	%rd263, %rd262, %rd256;
	shr.u64 	%rd264, %rd263, 3;
	mad.lo.s64 	%rd265, %rd264, 4294967286, %rd404;
	shl.b64 	%rd266, %rd258, 32;
	or.b64  	%rd404, %rd264, %rd266;
	mov.b64 	{%r68, %r69}, %rd265;
	mov.b64 	{%r70, %r71}, %rd405;
	mov.b64 	%rd267, {%r71, %r68};
	mul.hi.u64 	%rd268, %rd267, %rd256;
	shr.u64 	%rd269, %rd268, 3;
	mad.lo.s64 	%rd270, %rd269, 4294967286, %rd267;
	shl.b64 	%rd271, %rd270, 32;
	and.b64  	%rd272, %rd405, 4294967295;
	or.b64  	%rd273, %rd271, %rd272;
	mul.hi.u64 	%rd274, %rd273, %rd256;
	shr.u64 	%rd275, %rd274, 3;
	mad.lo.s64 	%rd276, %rd275, 4294967286, %rd405;
	shl.b64 	%rd277, %rd269, 32;
	or.b64  	%rd405, %rd275, %rd277;
	mov.b64 	{%r72, %r73}, %rd276;
	mov.b64 	{%r74, %r75}, %rd406;
	mov.b64 	%rd278, {%r75, %r72};
	mul.hi.u64 	%rd279, %rd278, %rd256;
	shr.u64 	%rd280, %rd279, 3;
	mad.lo.s64 	%rd281, %rd280, 4294967286, %rd278;
	shl.b64 	%rd282, %rd281, 32;
	and.b64  	%rd283, %rd406, 4294967295;
	or.b64  	%rd284, %rd282, %rd283;
	mul.hi.u64 	%rd285, %rd284, %rd256;
	shr.u64 	%rd286, %rd285, 3;
	mad.lo.s64 	%rd287, %rd286, 4294967286, %rd406;
	shl.b64 	%rd288, %rd280, 32;
	or.b64  	%rd406, %rd286, %rd288;
	mov.b64 	{%r76, %r77}, %rd287;
	mov.b64 	{%r78, %r79}, %rd407;
	mov.b64 	%rd289, {%r79, %r76};
	mul.hi.u64 	%rd290, %rd289, %rd256;
	shr.u64 	%rd291, %rd290, 3;
	mad.lo.s64 	%rd292, %rd291, 4294967286, %rd289;
	shl.b64 	%rd293, %rd292, 32;
	and.b64  	%rd294, %rd407, 4294967295;
	or.b64  	%rd295, %rd293, %rd294;
	mul.hi.u64 	%rd296, %rd295, %rd256;
	shr.u64 	%rd297, %rd296, 3;
	mad.lo.s64 	%rd20, %rd297, -10, %rd295;
	shl.b64 	%rd298, %rd291, 32;
	or.b64  	%rd407, %rd297, %rd298;
	and.b64  	%rd299, %rd20, 4294967232;
	setp.eq.s64 	%p19, %rd299, 0;
	@%p19 bra 	$L__BB0_9;
	cvt.u32.u64 	%r80, %rd20;
	add.s32 	%r81, %r80, -64;
	mov.b64 	%rd300, 1;
	shl.b64 	%rd301, %rd300, %r81;
	or.b64  	%rd440, %rd301, %rd440;
	bra.uni 	$L__BB0_10;
$L__BB0_9:
	cvt.u32.u64 	%r82, %rd20;
	and.b32  	%r83, %r82, 63;
	mov.b64 	%rd302, 1;
	shl.b64 	%rd303, %rd302, %r83;
	or.b64  	%rd466, %rd303, %rd466;
$L__BB0_10:
	or.b64  	%rd304, %rd406, %rd407;
	or.b64  	%rd305, %rd304, %rd405;
	or.b64  	%rd306, %rd305, %rd404;
	setp.eq.s64 	%p20, %rd306, 0;
	@%p20 bra 	$L__BB0_34;
	bra.uni 	$L__BB0_7;
$L__BB0_11:
	div.u64 	%rd418, %rd32, %rd10;
	mul.lo.s64 	%rd222, %rd418, %rd10;
	sub.s64 	%rd419, %rd32, %rd222;
$L__BB0_12:
	cvt.u64.u32 	%rd223, %r1;
	shl.b64 	%rd224, %rd223, 32;
	or.b64  	%rd404, %rd418, %rd224;
	mov.b64 	{%r23, %r24}, %rd419;
	mov.b64 	{%r25, %r26}, %rd405;
	mov.b64 	%rd40, {%r26, %r23};
	and.b64  	%rd225, %rd40, -4294967296;
	setp.ne.s64 	%p11, %rd225, 0;
	@%p11 bra 	$L__BB0_14;
	cvt.u32.u64 	%r27, %rd10;
	cvt.u32.u64 	%r28, %rd40;
	div.u32 	%r29, %r28, %r27;
	mul.lo.s32 	%r30, %r29, %r27;
	sub.s32 	%r31, %r28, %r30;
	cvt.u64.u32 	%rd420, %r29;
	cvt.u64.u32 	%rd421, %r31;
	bra.uni 	$L__BB0_15;
$L__BB0_14:
	div.u64 	%rd420, %rd40, %rd10;
	mul.lo.s64 	%rd226, %rd420, %rd10;
	sub.s64 	%rd421, %rd40, %rd226;
$L__BB0_15:
	shl.b64 	%rd227, %rd421, 32;
	and.b64  	%rd228, %rd405, 4294967295;
	or.b64  	%rd47, %rd227, %rd228;
	and.b64  	%rd229, %rd47, -4294967296;
	setp.ne.s64 	%p12, %rd229, 0;
	@%p12 bra 	$L__BB0_17;
	cvt.u32.u64 	%r32, %rd10;
	cvt.u32.u64 	%r33, %rd47;
	div.u32 	%r34, %r33, %r32;
	mul.lo.s32 	%r35, %r34, %r32;
	sub.s32 	%r36, %r33, %r35;
	cvt.u64.u32 	%rd422, %r34;
	cvt.u64.u32 	%rd423, %r36;
	bra.uni 	$L__BB0_18;
$L__BB0_17:
	div.u64 	%rd422, %rd47, %rd10;
	mul.lo.s64 	%rd230, %rd422, %rd10;
	sub.s64 	%rd423, %rd47, %rd230;
$L__BB0_18:
	shl.b64 	%rd231, %rd420, 32;
	or.b64  	%rd405, %rd422, %rd231;
	mov.b64 	{%r37, %r38}, %rd423;
	mov.b64 	{%r39, %r40}, %rd406;
	mov.b64 	%rd55, {%r40, %r37};
	and.b64  	%rd232, %rd55, -4294967296;
	setp.ne.s64 	%p13, %rd232, 0;
	@%p13 bra 	$L__BB0_20;
	cvt.u32.u64 	%r41, %rd10;
	cvt.u32.u64 	%r42, %rd55;
	div.u32 	%r43, %r42, %r41;
	mul.lo.s32 	%r44, %r43, %r41;
	sub.s32 	%r45, %r42, %r44;
	cvt.u64.u32 	%rd424, %r43;
	cvt.u64.u32 	%rd425, %r45;
	bra.uni 	$L__BB0_21;
$L__BB0_20:
	div.u64 	%rd424, %rd55, %rd10;
	mul.lo.s64 	%rd233, %rd424, %rd10;
	sub.s64 	%rd425, %rd55, %rd233;
$L__BB0_21:
	shl.b64 	%rd234, %rd425, 32;
	and.b64  	%rd235, %rd406, 4294967295;
	or.b64  	%rd62, %rd234, %rd235;
	and.b64  	%rd236, %rd62, -4294967296;
	setp.ne.s64 	%p14, %rd236, 0;
	@%p14 bra 	$L__BB0_23;
	cvt.u32.u64 	%r46, %rd10;
	cvt.u32.u64 	%r47, %rd62;
	div.u32 	%r48, %r47, %r46;
	mul.lo.s32 	%r49, %r48, %r46;
	sub.s32 	%r50, %r47, %r49;
	cvt.u64.u32 	%rd426, %r48;
	cvt.u64.u32 	%rd427, %r50;
	bra.uni 	$L__BB0_24;
$L__BB0_23:
	div.u64 	%rd426, %rd62, %rd10;
	mul.lo.s64 	%rd237, %rd426, %rd10;
	sub.s64 	%rd427, %rd62, %rd237;
$L__BB0_24:
	shl.b64 	%rd238, %rd424, 32;
	or.b64  	%rd406, %rd426, %rd238;
	mov.b64 	{%r51, %r52}, %rd427;
	mov.b64 	{%r53, %r54}, %rd407;
	mov.b64 	%rd70, {%r54, %r51};
	and.b64  	%rd239, %rd70, -4294967296;
	setp.ne.s64 	%p15, %rd239, 0;
	@%p15 bra 	$L__BB0_26;
	cvt.u32.u64 	%r55, %rd10;
	cvt.u32.u64 	%r56, %rd70;
	div.u32 	%r57, %r56, %r55;
	mul.lo.s32 	%r58, %r57, %r55;
	sub.s32 	%r59, %r56, %r58;
	cvt.u64.u32 	%rd428, %r57;
	cvt.u64.u32 	%rd429, %r59;
	bra.uni 	$L__BB0_27;
$L__BB0_26:
	div.u64 	%rd428, %rd70, %rd10;
	mul.lo.s64 	%rd240, %rd428, %rd10;
	sub.s64 	%rd429, %rd70, %rd240;
$L__BB0_27:
	shl.b64 	%rd241, %rd429, 32;
	and.b64  	%rd242, %rd407, 4294967295;
	or.b64  	%rd77, %rd241, %rd242;
	and.b64  	%rd243, %rd77, -4294967296;
	setp.ne.s64 	%p16, %rd243, 0;
	@%p16 bra 	$L__BB0_29;
	cvt.u32.u64 	%r60, %rd10;
	cvt.u32.u64 	%r61, %rd77;
	div.u32 	%r62, %r61, %r60;
	mul.lo.s32 	%r63, %r62, %r60;
	sub.s32 	%r64, %r61, %r63;
	cvt.u64.u32 	%rd430, %r62;
	cvt.u64.u32 	%rd431, %r64;
	bra.uni 	$L__BB0_30;
$L__BB0_29:
	div.u64 	%rd430, %rd77, %rd10;
	mul.lo.s64 	%rd244, %rd430, %rd10;
	sub.s64 	%rd431, %rd77, %rd244;
$L__BB0_30:
	shl.b64 	%rd245, %rd428, 32;
	or.b64  	%rd407, %rd430, %rd245;
	and.b64  	%rd246, %rd431, 4294967232;
	setp.ne.s64 	%p17, %rd246, 0;
	@%p17 bra 	$L__BB0_32;
	cvt.u32.u64 	%r67, %rd431;
	mov.b64 	%rd249, 1;
	shl.b64 	%rd250, %rd249, %r67;
	or.b64  	%rd466, %rd250, %rd466;
	bra.uni 	$L__BB0_33;
$L__BB0_32:
	cvt.u32.u64 	%r65, %rd431;
	add.s32 	%r66, %r65, -64;
	mov.b64 	%rd247, 1;
	shl.b64 	%rd248, %rd247, %r66;
	or.b64  	%rd440, %rd248, %rd440;
$L__BB0_33:
	or.b64  	%rd251, %rd406, %rd407;
	or.b64  	%rd252, %rd251, %rd405;
	or.b64  	%rd253, %rd252, %rd404;
	setp.ne.s64 	%p18, %rd253, 0;
	@%p18 bra 	$L__BB0_4;
$L__BB0_34:
	or.b64  	%rd307, %rd438, %rd439;
	or.b64  	%rd308, %rd307, %rd437;
	or.b64  	%rd309, %rd308, %rd436;
	setp.eq.s64 	%p21, %rd309, 0;
	@%p21 bra 	$L__BB0_65;
	ld.param.u32 	%r158, [count_unique_digits_kernel_param_3];
	setp.eq.s32 	%p22, %r158, 10;
	cvt.u64.u32 	%rd91, %r158;
	@%p22 bra 	$L__BB0_36;
	bra.uni 	$L__BB0_40;
$L__BB0_36:
	shr.u64 	%rd346, %rd436, 32;
	mov.b64 	%rd347, -3689348814741910323;
	mul.hi.u64 	%rd348, %rd346, %rd347;
	shr.u64 	%rd349, %rd348, 3;
	mad.lo.s64 	%rd350, %rd349, 4294967286, %rd346;
	shl.b64 	%rd351, %rd350, 32;
	and.b64  	%rd352, %rd436, 4294967295;
	or.b64  	%rd353, %rd351, %rd352;
	mul.hi.u64 	%rd354, %rd353, %rd347;
	shr.u64 	%rd355, %rd354, 3;
	mad.lo.s64 	%rd356, %rd355, 4294967286, %rd436;
	shl.b64 	%rd357, %rd349, 32;
	or.b64  	%rd436, %rd355, %rd357;
	mov.b64 	{%r138, %r139}, %rd356;
	mov.b64 	{%r140, %r141}, %rd437;
	mov.b64 	%rd358, {%r141, %r138};
	mul.hi.u64 	%rd359, %rd358, %rd347;
	shr.u64 	%rd360, %rd359, 3;
	mad.lo.s64 	%rd361, %rd360, 4294967286, %rd358;
	shl.b64 	%rd362, %rd361, 32;
	and.b64  	%rd363, %rd437, 4294967295;
	or.b64  	%rd364, %rd362, %rd363;
	mul.hi.u64 	%rd365, %rd364, %rd347;
	shr.u64 	%rd366, %rd365, 3;
	mad.lo.s64 	%rd367, %rd366, 4294967286, %rd437;
	shl.b64 	%rd368, %rd360, 32;
	or.b64  	%rd437, %rd366, %rd368;
	mov.b64 	{%r142, %r143}, %rd367;
	mov.b64 	{%r144, %r145}, %rd438;
	mov.b64 	%rd369, {%r145, %r142};
	mul.hi.u64 	%rd370, %rd369, %rd347;
	shr.u64 	%rd371, %rd370, 3;
	mad.lo.s64 	%rd372, %rd371, 4294967286, %rd369;
	shl.b64 	%rd373, %rd372, 32;
	and.b64  	%rd374, %rd438, 4294967295;
	or.b64  	%rd375, %rd373, %rd374;
	mul.hi.u64 	%rd376, %rd375, %rd347;
	shr.u64 	%rd377, %rd376, 3;
	mad.lo.s64 	%rd378, %rd377, 4294967286, %rd438;
	shl.b64 	%rd379, %rd371, 32;
	or.b64  	%rd438, %rd377, %rd379;
	mov.b64 	{%r146, %r147}, %rd378;
	mov.b64 	{%r148, %r149}, %rd439;
	mov.b64 	%rd380, {%r149, %r146};
	mul.hi.u64 	%rd381, %rd380, %rd347;
	shr.u64 	%rd382, %rd381, 3;
	mad.lo.s64 	%rd383, %rd382, 4294967286, %rd380;
	shl.b64 	%rd384, %rd383, 32;
	and.b64  	%rd385, %rd439, 4294967295;
	or.b64  	%rd386, %rd384, %rd385;
	mul.hi.u64 	%rd387, %rd386, %rd347;
	shr.u64 	%rd388, %rd387, 3;
	mad.lo.s64 	%rd101, %rd388, -10, %rd386;
	shl.b64 	%rd389, %rd382, 32;
	or.b64  	%rd439, %rd388, %rd389;
	and.b64  	%rd390, %rd101, 4294967232;
	setp.eq.s64 	%p32, %rd390, 0;
	@%p32 bra 	$L__BB0_38;
	cvt.u32.u64 	%r150, %rd101;
	add.s32 	%r151, %r150, -64;
	mov.b64 	%rd391, 1;
	shl.b64 	%rd392, %rd391, %r151;
	or.b64  	%rd440, %rd392, %rd440;
	bra.uni 	$L__BB0_39;
$L__BB0_38:
	cvt.u32.u64 	%r152, %rd101;
	and.b32  	%r153, %r152, 63;
	mov.b64 	%rd393, 1;
	shl.b64 	%rd394, %rd393, %r153;
	or.b64  	%rd466, %rd394, %rd466;
$L__BB0_39:
	or.b64  	%rd395, %rd438, %rd439;
	or.b64  	%rd396, %rd395, %rd437;
	or.b64  	%rd397, %rd396, %rd436;
	setp.eq.s64 	%p33, %rd397, 0;
	@%p33 bra 	$L__BB0_65;
	bra.uni 	$L__BB0_36;
$L__BB0_40:
	{ .reg .b32 tmp; mov.b64 {tmp, %r84}, %rd436; }
	cvt.u32.u64 	%r85, %rd91;
	div.u32 	%r2, %r84, %r85;
	mul.lo.s32 	%r86, %r2, %r85;
	sub.s32 	%r87, %r84, %r86;
	cvt.u64.u32 	%rd310, %r87;
	shl.b64 	%rd311, %rd310, 32;
	and.b64  	%rd312, %rd436, 4294967295;
	or.b64  	%rd113, %rd311, %rd312;
	and.b64  	%rd313, %rd113, -4294967296;
	setp.ne.s64 	%p23, %rd313, 0;
	@%p23 bra 	$L__BB0_42;
	cvt.u32.u64 	%r89, %rd113;
	div.u32 	%r90, %r89, %r85;
	mul.lo.s32 	%r91, %r90, %r85;
	sub.s32 	%r92, %r89, %r91;
	cvt.u64.u32 	%rd450, %r90;
	cvt.u64.u32 	%rd451, %r92;
	bra.uni 	$L__BB0_43;
$L__BB0_42:
	div.u64 	%rd450, %rd113, %rd91;
	mul.lo.s64 	%rd314, %rd450, %rd91;
	sub.s64 	%rd451, %rd113, %rd314;
$L__BB0_43:
	cvt.u64.u32 	%rd315, %r2;
	shl.b64 	%rd316, %rd315, 32;
	or.b64  	%rd436, %rd450, %rd316;
	mov.b64 	{%r93, %r94}, %rd451;
	mov.b64 	{%r95, %r96}, %rd437;
	mov.b64 	%rd121, {%r96, %r93};
	and.b64  	%rd317, %rd121, -4294967296;
	setp.ne.s64 	%p24, %rd317, 0;
	@%p24 bra 	$L__BB0_45;
	cvt.u32.u64 	%r98, %rd121;
	div.u32 	%r99, %r98, %r85;
	mul.lo.s32 	%r100, %r99, %r85;
	sub.s32 	%r101, %r98, %r100;
	cvt.u64.u32 	%rd452, %r99;
	cvt.u64.u32 	%rd453, %r101;
	bra.uni 	$L__BB0_46;
$L__BB0_45:
	div.u64 	%rd452, %rd121, %rd91;
	mul.lo.s64 	%rd318, %rd452, %rd91;
	sub.s64 	%rd453, %rd121, %rd318;
$L__BB0_46:
	shl.b64 	%rd319, %rd453, 32;
	and.b64  	%rd320, %rd437, 4294967295;
	or.b64  	%rd128, %rd319, %rd320;
	and.b64  	%rd321, %rd128, -4294967296;
	setp.ne.s64 	%p25, %rd321, 0;
	@%p25 bra 	$L__BB0_48;
	cvt.u32.u64 	%r103, %rd128;
	div.u32 	%r104, %r103, %r85;
	mul.lo.s32 	%r105, %r104, %r85;
	sub.s32 	%r106, %r103, %r105;
	cvt.u64.u32 	%rd454, %r104;
	cvt.u64.u32 	%rd455, %r106;
	bra.uni 	$L__BB0_49;
$L__BB0_48:
	div.u64 	%rd454, %rd128, %rd91;
	mul.lo.s64 	%rd322, %rd454, %rd91;
	sub.s64 	%rd455, %rd128, %rd322;
$L__BB0_49:
	shl.b64 	%rd323, %rd452, 32;
	or.b64  	%rd437, %rd454, %rd323;
	mov.b64 	{%r107, %r108}, %rd455;
	mov.b64 	{%r109, %r110}, %rd438;
	mov.b64 	%rd136, {%r110, %r107};
	and.b64  	%rd324, %rd136, -4294967296;
	setp.ne.s64 	%p26, %rd324, 0;
	@%p26 bra 	$L__BB0_51;
	cvt.u32.u64 	%r112, %rd136;
	div.u32 	%r113, %r112, %r85;
	mul.lo.s32 	%r114, %r113, %r85;
	sub.s32 	%r115, %r112, %r114;
	cvt.u64.u32 	%rd456, %r113;
	cvt.u64.u32 	%rd457, %r115;
	bra.uni 	$L__BB0_52;
$L__BB0_51:
	div.u64 	%rd456, %rd136, %rd91;
	mul.lo.s64 	%rd325, %rd456, %rd91;
	sub.s64 	%rd457, %rd136, %rd325;
$L__BB0_52:
	shl.b64 	%rd326, %rd457, 32;
	and.b64  	%rd327, %rd438, 4294967295;
	or.b64  	%rd143, %rd326, %rd327;
	and.b64  	%rd328, %rd143, -4294967296;
	setp.ne.s64 	%p27, %rd328, 0;
	@%p27 bra 	$L__BB0_54;
	cvt.u32.u64 	%r117, %rd143;
	div.u32 	%r118, %r117, %r85;
	mul.lo.s32 	%r119, %r118, %r85;
	sub.s32 	%r120, %r117, %r119;
	cvt.u64.u32 	%rd458, %r118;
	cvt.u64.u32 	%rd459, %r120;
	bra.uni 	$L__BB0_55;
$L__BB0_54:
	div.u64 	%rd458, %rd143, %rd91;
	mul.lo.s64 	%rd329, %rd458, %rd91;
	sub.s64 	%rd459, %rd143, %rd329;
$L__BB0_55:
	shl.b64 	%rd330, %rd456, 32;
	or.b64  	%rd438, %rd458, %rd330;
	mov.b64 	{%r121, %r122}, %rd459;
	mov.b64 	{%r123, %r124}, %rd439;
	mov.b64 	%rd151, {%r124, %r121};
	and.b64  	%rd331, %rd151, -4294967296;
	setp.ne.s64 	%p28, %rd331, 0;
	@%p28 bra 	$L__BB0_57;
	cvt.u32.u64 	%r126, %rd151;
	div.u32 	%r127, %r126, %r85;
	mul.lo.s32 	%r128, %r127, %r85;
	sub.s32 	%r129, %r126, %r128;
	cvt.u64.u32 	%rd460, %r127;
	cvt.u64.u32 	%rd461, %r129;
	bra.uni 	$L__BB0_58;
$L__BB0_57:
	div.u64 	%rd460, %rd151, %rd91;
	mul.lo.s64 	%rd332, %rd460, %rd91;
	sub.s64 	%rd461, %rd151, %rd332;
$L__BB0_58:
	shl.b64 	%rd333, %rd461, 32;
	and.b64  	%rd334, %rd439, 4294967295;
	or.b64  	%rd158, %rd333, %rd334;
	and.b64  	%rd335, %rd158, -4294967296;
	setp.ne.s64 	%p29, %rd335, 0;
	@%p29 bra 	$L__BB0_60;
	cvt.u32.u64 	%r131, %rd158;
	div.u32 	%r132, %r131, %r85;
	mul.lo.s32 	%r133, %r132, %r85;
	sub.s32 	%r134, %r131, %r133;
	cvt.u64.u32 	%rd462, %r132;
	cvt.u64.u32 	%rd463, %r134;
	bra.uni 	$L__BB0_61;
$L__BB0_60:
	div.u64 	%rd462, %rd158, %rd91;
	mul.lo.s64 	%rd336, %rd462, %rd91;
	sub.s64 	%rd463, %rd158, %rd336;
$L__BB0_61:
	shl.b64 	%rd337, %rd460, 32;
	or.b64  	%rd439, %rd462, %rd337;
	and.b64  	%rd338, %rd463, 4294967232;
	setp.ne.s64 	%p30, %rd338, 0;
	@%p30 bra 	$L__BB0_63;
	cvt.u32.u64 	%r137, %rd463;
	mov.b64 	%rd341, 1;
	shl.b64 	%rd342, %rd341, %r137;
	or.b64  	%rd466, %rd342, %rd466;
	bra.uni 	$L__BB0_64;
$L__BB0_63:
	cvt.u32.u64 	%r135, %rd463;
	add.s32 	%r136, %r135, -64;
	mov.b64 	%rd339, 1;
	shl.b64 	%rd340, %rd339, %r136;
	or.b64  	%rd440, %rd340, %rd440;
$L__BB0_64:
	or.b64  	%rd343, %rd438, %rd439;
	or.b64  	%rd344, %rd343, %rd437;
	or.b64  	%rd345, %rd344, %rd436;
	setp.ne.s64 	%p31, %rd345, 0;
	@%p31 bra 	$L__BB0_40;
$L__BB0_65:
	ld.param.u64 	%rd403, [count_unique_digits_kernel_param_2];
	popc.b64 	%r154, %rd466;
	popc.b64 	%r155, %rd440;
	add.s32 	%r156, %r155, %r154;
	cvta.to.global.u64 	%rd398, %rd403;
	shl.b64 	%rd399, %rd1, 2;
	add.s64 	%rd400, %rd398, %rd399;
	st.global.u32 	[%rd400], %r156;
$L__BB0_66:
	ret;

}
	// .globl	check_is_nice_kernel
.visible .entry check_is_nice_kernel(
	.param .u64 .ptr .align 1 check_is_nice_kernel_param_0,
	.param .u64 .ptr .align 1 check_is_nice_kernel_param_1,
	.param .u64 .ptr .align 1 check_is_nice_kernel_param_2,
	.param .u32 check_is_nice_kernel_param_3,
	.param .u64 check_is_nice_kernel_param_4
)
{
	.reg .pred 	%p<43>;
	.reg .b16 	%rs<6>;
	.reg .b32 	%r<160>;
	.reg .b64 	%rd<483>;

	ld.param.u64 	%rd184, [check_is_nice_kernel_param_4];
	mov.u32 	%r4, %ctaid.x;
	mov.u32 	%r5, %ntid.x;
	mov.u32 	%r6, %tid.x;
	mad.lo.s32 	%r7, %r4, %r5, %r6;
	cvt.u64.u32 	%rd1, %r7;
	setp.le.u64 	%p1, %rd184, %rd1;
	@%p1 bra 	$L__BB1_78;
	ld.param.u64 	%rd415, [check_is_nice_kernel_param_1];
	ld.param.u64 	%rd414, [check_is_nice_kernel_param_0];
	cvta.to.global.u64 	%rd186, %rd414;
	cvta.to.global.u64 	%rd187, %rd415;
	shl.b64 	%rd188, %rd1, 3;
	add.s64 	%rd189, %rd186, %rd188;
	ld.global.u64 	%rd190, [%rd189];
	add.s64 	%rd191, %rd187, %rd188;
	ld.global.u64 	%rd192, [%rd191];
	mul.lo.s64 	%rd430, %rd190, %rd190;
	mul.hi.u64 	%rd193, %rd190, %rd190;
	mul.hi.u64 	%rd194, %rd192, %rd192;
	mul.lo.s64 	%rd195, %rd192, %rd190;
	mul.hi.u64 	%rd196, %rd190, %rd192;
	shl.b64 	%rd197, %rd195, 1;
	mov.b64 	{%r8, %r9}, %rd196;
	mov.b64 	{%r10, %r11}, %rd195;
	shf.l.wrap.b32 	%r12, %r11, %r8, 1;
	shf.l.wrap.b32 	%r13, %r8, %r9, 1;
	mov.b64 	%rd198, {%r12, %r13};
	shr.u64 	%rd199, %rd196, 63;
	add.s64 	%rd429, %rd197, %rd193;
	setp.lt.u64 	%p2, %rd429, %rd197;
	selp.u64 	%rd200, 1, 0, %p2;
	mad.lo.s64 	%rd201, %rd192, %rd192, %rd198;
	add.s64 	%rd428, %rd201, %rd200;
	setp.lt.u64 	%p3, %rd428, %rd198;
	selp.u64 	%rd202, 1, 0, %p3;
	add.s64 	%rd203, %rd199, %rd194;
	add.s64 	%rd427, %rd203, %rd202;
	mul.lo.s64 	%rd462, %rd430, %rd190;
	mul.hi.u64 	%rd204, %rd430, %rd190;
	mul.hi.u64 	%rd205, %rd429, %rd190;
	mad.lo.s64 	%rd206, %rd429, %rd190, %rd204;
	setp.lt.u64 	%p4, %rd206, %rd204;
	selp.u64 	%rd207, 1, 0, %p4;
	mul.hi.u64 	%rd208, %rd430, %rd192;
	mad.lo.s64 	%rd461, %rd430, %rd192, %rd206;
	setp.lt.u64 	%p5, %rd461, %rd206;
	selp.u64 	%rd209, 1, 0, %p5;
	mul.lo.s64 	%rd210, %rd428, %rd190;
	mul.hi.u64 	%rd211, %rd428, %rd190;
	add.s64 	%rd212, %rd210, %rd205;
	add.s64 	%rd213, %rd212, %rd208;
	add.s64 	%rd214, %rd213, %rd207;
	add.s64 	%rd215, %rd214, %rd209;
	setp.lt.u64 	%p6, %rd215, %rd210;
	selp.u64 	%rd216, 1, 0, %p6;
	mul.hi.u64 	%rd217, %rd429, %rd192;
	mad.lo.s64 	%rd460, %rd429, %rd192, %rd215;
	setp.lt.u64 	%p7, %rd460, %rd215;
	selp.u64 	%rd218, 1, 0, %p7;
	add.s64 	%rd219, %rd211, %rd217;
	mad.lo.s64 	%rd220, %rd428, %rd192, %rd219;
	mad.lo.s64 	%rd221, %rd427, %rd190, %rd220;
	add.s64 	%rd222, %rd221, %rd216;
	add.s64 	%rd459, %rd222, %rd218;
	or.b64  	%rd223, %rd429, %rd430;
	or.b64  	%rd224, %rd223, %rd428;
	or.b64  	%rd225, %rd224, %rd427;
	setp.eq.s64 	%p8, %rd225, 0;
	mov.b64 	%rd481, 0;
	mov.u64 	%rd455, %rd481;
	@%p8 bra 	$L__BB1_40;
	ld.param.u32 	%r157, [check_is_nice_kernel_param_3];
	setp.eq.s32 	%p9, %r157, 10;
	cvt.u64.u32 	%rd10, %r157;
	mov.b64 	%rd455, 0;
	@%p9 bra 	$L__BB1_6;
	cvt.u32.u64 	%r15, %rd10;
	mov.u64 	%rd481, %rd455;
$L__BB1_4:
	{ .reg .b32 tmp; mov.b64 {tmp, %r14}, %rd427; }
	div.u32 	%r1, %r14, %r15;
	mul.lo.s32 	%r16, %r1, %r15;
	sub.s32 	%r17, %r14, %r16;
	cvt.u64.u32 	%rd227, %r17;
	shl.b64 	%rd228, %rd227, 32;
	and.b64  	%rd229, %rd427, 4294967295;
	or.b64  	%rd34, %rd228, %rd229;
	and.b64  	%rd230, %rd34, -4294967296;
	setp.ne.s64 	%p10, %rd230, 0;
	@%p10 bra 	$L__BB1_13;
	cvt.u32.u64 	%r19, %rd34;
	div.u32 	%r20, %r19, %r15;
	mul.lo.s32 	%r21, %r20, %r15;
	sub.s32 	%r22, %r19, %r21;
	cvt.u64.u32 	%rd433, %r20;
	cvt.u64.u32 	%rd434, %r22;
	bra.uni 	$L__BB1_14;
$L__BB1_6:
	mov.u64 	%rd481, %rd455;
$L__BB1_7:
	shr.u64 	%rd264, %rd427, 32;
	mov.b64 	%rd265, -3689348814741910323;
	mul.hi.u64 	%rd266, %rd264, %rd265;
	shr.u64 	%rd267, %rd266, 3;
	mad.lo.s64 	%rd268, %rd267, 4294967286, %rd264;
	shl.b64 	%rd269, %rd268, 32;
	and.b64  	%rd270, %rd427, 4294967295;
	or.b64  	%rd271, %rd269, %rd270;
	mul.hi.u64 	%rd272, %rd271, %rd265;
	shr.u64 	%rd273, %rd272, 3;
	mad.lo.s64 	%rd274, %rd273, 4294967286, %rd427;
	shl.b64 	%rd275, %rd267, 32;
	or.b64  	%rd427, %rd273, %rd275;
	mov.b64 	{%r68, %r69}, %rd274;
	mov.b64 	{%r70, %r71}, %rd428;
	mov.b64 	%rd276, {%r71, %r68};
	mul.hi.u64 	%rd277, %rd276, %rd265;
	shr.u64 	%rd278, %rd277, 3;
	mad.lo.s64 	%rd279, %rd278, 4294967286, %rd276;
	shl.b64 	%rd280, %rd279, 32;
	and.b64  	%rd281, %rd428, 4294967295;
	or.b64  	%rd282, %rd280, %rd281;
	mul.hi.u64 	%rd283, %rd282, %rd265;
	shr.u64 	%rd284, %rd283, 3;
	mad.lo.s64 	%rd285, %rd284, 4294967286, %rd428;
	shl.b64 	%rd286, %rd278, 32;
	or.b64  	%rd428, %rd284, %rd286;
	mov.b64 	{%r72, %r73}, %rd285;
	mov.b64 	{%r74, %r75}, %rd429;
	mov.b64 	%rd287, {%r75, %r72};
	mul.hi.u64 	%rd288, %rd287, %rd265;
	shr.u64 	%rd289, %rd288, 3;
	mad.lo.s64 	%rd290, %rd289, 4294967286, %rd287;
	shl.b64 	%rd291, %rd290, 32;
	and.b64  	%rd292, %rd429, 4294967295;
	or.b64  	%rd293, %rd291, %rd292;
	mul.hi.u64 	%rd294, %rd293, %rd265;
	shr.u64 	%rd295, %rd294, 3;
	mad.lo.s64 	%rd296, %rd295, 4294967286, %rd429;
	shl.b64 	%rd297, %rd289, 32;
	or.b64  	%rd429, %rd295, %rd297;
	mov.b64 	{%r76, %r77}, %rd296;
	mov.b64 	{%r78, %r79}, %rd430;
	mov.b64 	%rd298, {%r79, %r76};
	mul.hi.u64 	%rd299, %rd298, %rd265;
	shr.u64 	%rd300, %rd299, 3;
	mad.lo.s64 	%rd301, %rd300, 4294967286, %rd298;
	shl.b64 	%rd302, %rd301, 32;
	and.b64  	%rd303, %rd430, 4294967295;
	or.b64  	%rd304, %rd302, %rd303;
	mul.hi.u64 	%rd305, %rd304, %rd265;
	shr.u64 	%rd306, %rd305, 3;
	mad.lo.s64 	%rd20, %rd306, -10, %rd304;
	shl.b64 	%rd307, %rd300, 32;
	or.b64  	%rd430, %rd306, %rd307;
	and.b64  	%rd308, %rd20, 4294967232;
	setp.eq.s64 	%p21, %rd308, 0;
	@%p21 bra 	$L__BB1_10;
	cvt.u32.u64 	%r80, %rd20;
	add.s32 	%r81, %r80, -64;
	mov.b64 	%rd309, 1;
	shl.b64 	%rd22, %rd309, %r81;
	and.b64  	%rd310, %rd22, %rd455;
	setp.ne.s64 	%p22, %rd310, 0;
	@%p22 bra 	$L__BB1_37;
	or.b64  	%rd455, %rd22, %rd455;
	bra.uni 	$L__BB1_12;
$L__BB1_10:
	cvt.u32.u64 	%r82, %rd20;
	and.b32  	%r83, %r82, 63;
	mov.b64 	%rd313, 1;
	shl.b64 	%rd24, %rd313, %r83;
	and.b64  	%rd314, %rd24, %rd481;
	setp.ne.s64 	%p23, %rd314, 0;
	@%p23 bra 	$L__BB1_34;
	or.b64  	%rd481, %rd24, %rd481;
$L__BB1_12:
	or.b64  	%rd317, %rd429, %rd430;
	or.b64  	%rd318, %rd317, %rd428;
	or.b64  	%rd319, %rd318, %rd427;
	setp.eq.s64 	%p24, %rd319, 0;
	@%p24 bra 	$L__BB1_40;
	bra.uni 	$L__BB1_7;
$L__BB1_13:
	div.u64 	%rd433, %rd34, %rd10;
	mul.lo.s64 	%rd231, %rd433, %rd10;
	sub.s64 	%rd434, %rd34, %rd231;
$L__BB1_14:
	cvt.u64.u32 	%rd232, %r1;
	shl.b64 	%rd233, %rd232, 32;
	or.b64  	%rd427, %rd433, %rd233;
	mov.b64 	{%r23, %r24}, %rd434;
	mov.b64 	{%r25, %r26}, %rd428;
	mov.b64 	%rd42, {%r26, %r23};
	and.b64  	%rd234, %rd42, -4294967296;
	setp.ne.s64 	%p11, %rd234, 0;
	@%p11 bra 	$L__BB1_16;
	cvt.u32.u64 	%r27, %rd10;
	cvt.u32.u64 	%r28, %rd42;
	div.u32 	%r29, %r28, %r27;
	mul.lo.s32 	%r30, %r29, %r27;
	sub.s32 	%r31, %r28, %r30;
	cvt.u64.u32 	%rd435, %r29;
	cvt.u64.u32 	%rd436, %r31;
	bra.uni 	$L__BB1_17;
$L__BB1_16:
	div.u64 	%rd435, %rd42, %rd10;
	mul.lo.s64 	%rd235, %rd435, %rd10;
	sub.s64 	%rd436, %rd42, %rd235;
$L__BB1_17:
	shl.b64 	%rd236, %rd436, 32;
	and.b64  	%rd237, %rd428, 4294967295;
	or.b64  	%rd49, %rd236, %rd237;
	and.b64  	%rd238, %rd49, -4294967296;
	setp.ne.s64 	%p12, %rd238, 0;
	@%p12 bra 	$L__BB1_19;
	cvt.u32.u64 	%r32, %rd10;
	cvt.u32.u64 	%r33, %rd49;
	div.u32 	%r34, %r33, %r32;
	mul.lo.s32 	%r35, %r34, %r32;
	sub.s32 	%r36, %r33, %r35;
	cvt.u64.u32 	%rd437, %r34;
	cvt.u64.u32 	%rd438, %r36;
	bra.uni 	$L__BB1_20;
$L__BB1_19:
	div.u64 	%rd437, %rd49, %rd10;
	mul.lo.s64 	%rd239, %rd437, %rd10;
	sub.s64 	%rd438, %rd49, %rd239;
$L__BB1_20:
	shl.b64 	%rd240, %rd435, 32;
	or.b64  	%rd428, %rd437, %rd240;
	mov.b64 	{%r37, %r38}, %rd438;
	mov.b64 	{%r39, %r40}, %rd429;
	mov.b64 	%rd57, {%r40, %r37};
	and.b64  	%rd241, %rd57, -4294967296;
	setp.ne.s64 	%p13, %rd241, 0;
	@%p13 bra 	$L__BB1_22;
	cvt.u32.u64 	%r41, %rd10;
	cvt.u32.u64 	%r42, %rd57;
	div.u32 	%r43, %r42, %r41;
	mul.lo.s32 	%r44, %r43, %r41;
	sub.s32 	%r45, %r42, %r44;
	cvt.u64.u32 	%rd439, %r43;
	cvt.u64.u32 	%rd440, %r45;
	bra.uni 	$L__BB1_23;
$L__BB1_22:
	div.u64 	%rd439, %rd57, %rd10;
	mul.lo.s64 	%rd242, %rd439, %rd10;
	sub.s64 	%rd440, %rd57, %rd242;
$L__BB1_23:
	shl.b64 	%rd243, %rd440, 32;
	and.b64  	%rd244, %rd429, 4294967295;
	or.b64  	%rd64, %rd243, %rd244;
	and.b64  	%rd245, %rd64, -4294967296;
	setp.ne.s64 	%p14, %rd245, 0;
	@%p14 bra 	$L__BB1_25;
	cvt.u32.u64 	%r46, %rd10;
	cvt.u32.u64 	%r47, %rd64;
	div.u32 	%r48, %r47, %r46;
	mul.lo.s32 	%r49, %r48, %r46;
	sub.s32 	%r50, %r47, %r49;
	cvt.u64.u32 	%rd441, %r48;
	cvt.u64.u32 	%rd442, %r50;
	bra.uni 	$L__BB1_26;
$L__BB1_25:
	div.u64 	%rd441, %rd64, %rd10;
	mul.lo.s64 	%rd246, %rd441, %rd10;
	sub.s64 	%rd442, %rd64, %rd246;
$L__BB1_26:
	shl.b64 	%rd247, %rd439, 32;
	or.b64  	%rd429, %rd441, %rd247;
	mov.b64 	{%r51, %r52}, %rd442;
	mov.b64 	{%r53, %r54}, %rd430;
	mov.b64 	%rd72, {%r54, %r51};
	and.b64  	%rd248, %rd72, -4294967296;
	setp.ne.s64 	%p15, %rd248, 0;
	@%p15 bra 	$L__BB1_28;
	cvt.u32.u64 	%r55, %rd10;
	cvt.u32.u64 	%r56, %rd72;
	div.u32 	%r57, %r56, %r55;
	mul.lo.s32 	%r58, %r57, %r55;
	sub.s32 	%r59, %r56, %r58;
	cvt.u64.u32 	%rd443, %r57;
	cvt.u64.u32 	%rd444, %r59;
	bra.uni 	$L__BB1_29;
$L__BB1_28:
	div.u64 	%rd443, %rd72, %rd10;
	mul.lo.s64 	%rd249, %rd443, %rd10;
	sub.s64 	%rd444, %rd72, %rd249;
$L__BB1_29:
	shl.b64 	%rd250, %rd444, 32;
	and.b64  	%rd251, %rd430, 4294967295;
	or.b64  	%rd79, %rd250, %rd251;
	and.b64  	%rd252, %rd79, -4294967296;
	setp.ne.s64 	%p16, %rd252, 0;
	@%p16 bra 	$L__BB1_31;
	cvt.u32.u64 	%r60, %rd10;
	cvt.u32.u64 	%r61, %rd79;
	div.u32 	%r62, %r61, %r60;
	mul.lo.s32 	%r63, %r62, %r60;
	sub.s32 	%r64, %r61, %r63;
	cvt.u64.u32 	%rd445, %r62;
	cvt.u64.u32 	%rd446, %r64;
	bra.uni 	$L__BB1_32;
$L__BB1_31:
	div.u64 	%rd445, %rd79, %rd10;
	mul.lo.s64 	%rd253, %rd445, %rd10;
	sub.s64 	%rd446, %rd79, %rd253;
$L__BB1_32:
	shl.b64 	%rd254, %rd443, 32;
	or.b64  	%rd430, %rd445, %rd254;
	and.b64  	%rd255, %rd446, 4294967232;
	setp.ne.s64 	%p17, %rd255, 0;
	@%p17 bra 	$L__BB1_36;
	cvt.u32.u64 	%r67, %rd446;
	mov.b64 	%rd258, 1;
	shl.b64 	%rd87, %rd258, %r67;
	and.b64  	%rd259, %rd87, %rd481;
	setp.eq.s64 	%p19, %rd259, 0;
	@%p19 bra 	$L__BB1_35;
$L__BB1_34:
	ld.param.u64 	%rd417, [check_is_nice_kernel_param_2];
	cvta.to.global.u64 	%rd315, %rd417;
	add.s64 	%rd316, %rd315, %rd1;
	mov.b16 	%rs2, 0;
	st.global.u8 	[%rd316], %rs2;
	bra.uni 	$L__BB1_78;
$L__BB1_35:
	or.b64  	%rd481, %rd87, %rd481;
	bra.uni 	$L__BB1_39;
$L__BB1_36:
	cvt.u32.u64 	%r65, %rd446;
	add.s32 	%r66, %r65, -64;
	mov.b64 	%rd256, 1;
	shl.b64 	%rd89, %rd256, %r66;
	and.b64  	%rd257, %rd89, %rd455;
	setp.eq.s64 	%p18, %rd257, 0;
	@%p18 bra 	$L__BB1_38;
$L__BB1_37:
	ld.param.u64 	%rd416, [check_is_nice_kernel_param_2];
	cvta.to.global.u64 	%rd311, %rd416;
	add.s64 	%rd312, %rd311, %rd1;
	mov.b16 	%rs1, 0;
	st.global.u8 	[%rd312], %rs1;
	bra.uni 	$L__BB1_78;
$L__BB1_38:
	or.b64  	%rd455, %rd89, %rd455;
$L__BB1_39:
	or.b64  	%rd260, %rd429, %rd430;
	or.b64  	%rd261, %rd260, %rd428;
	or.b64  	%rd262, %rd261, %rd427;
	setp.ne.s64 	%p20, %rd262, 0;
	@%p20 bra 	$L__BB1_4;
$L__BB1_40:
	ld.param.u64 	%rd418, [check_is_nice_kernel_param_2];
	cvta.to.global.u64 	%rd95, %rd418;
	or.b64  	%rd320, %rd461, %rd462;
	or.b64  	%rd321, %rd320, %rd460;
	or.b64  	%rd322, %rd321, %rd459;
	setp.eq.s64 	%p25, %rd322, 0;
	@%p25 bra 	$L__BB1_77;
	ld.param.u32 	%r158, [check_is_nice_kernel_param_3];
	setp.eq.s32 	%p26, %r158, 10;
	cvt.u64.u32 	%rd96, %r158;
	@%p26 bra 	$L__BB1_42;
	bra.uni 	$L__BB1_48;
$L__BB1_42:
	shr.u64 	%rd359, %rd459, 32;
	mov.b64 	%rd360, -3689348814741910323;
	mul.hi.u64 	%rd361, %rd359, %rd360;
	shr.u64 	%rd362, %rd361, 3;
	mad.lo.s64 	%rd363, %rd362, 4294967286, %rd359;
	shl.b64 	%rd364, %rd363, 32;
	and.b64  	%rd365, %rd459, 4294967295;
	or.b64  	%rd366, %rd364, %rd365;
	mul.hi.u64 	%rd367, %rd366, %rd360;
	shr.u64 	%rd368, %rd367, 3;
	mad.lo.s64 	%rd369, %rd368, 4294967286, %rd459;
	shl.b64 	%rd370, %rd362, 32;
	or.b64  	%rd459, %rd368, %rd370;
	mov.b64 	{%r138, %r139}, %rd369;
	mov.b64 	{%r140, %r141}, %rd460;
	mov.b64 	%rd371, {%r141, %r138};
	mul.hi.u64 	%rd372, %rd371, %rd360;
	shr.u64 	%rd373, %rd372, 3;
	mad.lo.s64 	%rd374, %rd373, 4294967286, %rd371;
	shl.b64 	%rd375, %rd374, 32;
	and.b64  	%rd376, %rd460, 4294967295;
	or.b64  	%rd377, %rd375, %rd376;
	mul.hi.u64 	%rd378, %rd377, %rd360;
	shr.u64 	%rd379, %rd378, 3;
	mad.lo.s64 	%rd380, %rd379, 4294967286, %rd460;
	shl.b64 	%rd381, %rd373, 32;
	or.b64  	%rd460, %rd379, %rd381;
	mov.b64 	{%r142, %r143}, %rd380;
	mov.b64 	{%r144, %r145}, %rd461;
	mov.b64 	%rd382, {%r145, %r142};
	mul.hi.u64 	%rd383, %rd382, %rd360;
	shr.u64 	%rd384, %rd383, 3;
	mad.lo.s64 	%rd385, %rd384, 4294967286, %rd382;
	shl.b64 	%rd386, %rd385, 32;
	and.b64  	%rd387, %rd461, 4294967295;
	or.b64  	%rd388, %rd386, %rd387;
	mul.hi.u64 	%rd389, %rd388, %rd360;
	shr.u64 	%rd390, %rd389, 3;
	mad.lo.s64 	%rd391, %rd390, 4294967286, %rd461;
	shl.b64 	%rd392, %rd384, 32;
	or.b64  	%rd461, %rd390, %rd392;
	mov.b64 	{%r146, %r147}, %rd391;
	mov.b64 	{%r148, %r149}, %rd462;
	mov.b64 	%rd393, {%r149, %r146};
	mul.hi.u64 	%rd394, %rd393, %rd360;
	shr.u64 	%rd395, %rd394, 3;
	mad.lo.s64 	%rd396, %rd395, 4294967286, %rd393;
	shl.b64 	%rd397, %rd396, 32;
	and.b64  	%rd398, %rd462, 4294967295;
	or.b64  	%rd399, %rd397, %rd398;
	mul.hi.u64 	%rd400, %rd399, %rd360;
	shr.u64 	%rd401, %rd400, 3;
	mad.lo.s64 	%rd106, %rd401, -10, %rd399;
	shl.b64 	%rd402, %rd395, 32;
	or.b64  	%rd462, %rd401, %rd402;
	and.b64  	%rd403, %rd106, 4294967232;
	setp.eq.s64 	%p38, %rd403, 0;
	@%p38 bra 	$L__BB1_45;
	cvt.u32.u64 	%r150, %rd106;
	add.s32 	%r151, %r150, -64;
	mov.b64 	%rd404, 1;
	shl.b64 	%rd108, %rd404, %r151;
	and.b64  	%rd405, %rd108, %rd455;
	setp.ne.s64 	%p39, %rd405, 0;
	@%p39 bra 	$L__BB1_74;
	or.b64  	%rd455, %rd108, %rd455;
	bra.uni 	$L__BB1_47;
$L__BB1_45:
	cvt.u32.u64 	%r152, %rd106;
	and.b32  	%r153, %r152, 63;
	mov.b64 	%rd407, 1;
	shl.b64 	%rd110, %rd407, %r153;
	and.b64  	%rd408, %rd110, %rd481;
	setp.ne.s64 	%p40, %rd408, 0;
	@%p40 bra 	$L__BB1_71;
	or.b64  	%rd481, %rd110, %rd481;
$L__BB1_47:
	or.b64  	%rd410, %rd461, %rd462;
	or.b64  	%rd411, %rd410, %rd460;
	or.b64  	%rd412, %rd411, %rd459;
	setp.eq.s64 	%p41, %rd412, 0;
	@%p41 bra 	$L__BB1_77;
	bra.uni 	$L__BB1_42;
$L__BB1_48:
	{ .reg .b32 tmp; mov.b64 {tmp, %r84}, %rd459; }
	cvt.u32.u64 	%r85, %rd96;
	div.u32 	%r2, %r84, %r85;
	mul.lo.s32 	%r86, %r2, %r85;
	sub.s32 	%r87, %r84, %r86;
	cvt.u64.u32 	%rd323, %r87;
	shl.b64 	%rd324, %rd323, 32;
	and.b64  	%rd325, %rd459, 4294967295;
	or.b64  	%rd120, %rd324, %rd325;
	and.b64  	%rd326, %rd120, -4294967296;
	setp.ne.s64 	%p27, %rd326, 0;
	@%p27 bra 	$L__BB1_50;
	cvt.u32.u64 	%r89, %rd120;
	div.u32 	%r90, %r89, %r85;
	mul.lo.s32 	%r91, %r90, %r85;
	sub.s32 	%r92, %r89, %r91;
	cvt.u64.u32 	%rd465, %r90;
	cvt.u64.u32 	%rd466, %r92;
	bra.uni 	$L__BB1_51;
$L__BB1_50:
	div.u64 	%rd465, %rd120, %rd96;
	mul.lo.s64 	%rd327, %rd465, %rd96;
	sub.s64 	%rd466, %rd120, %rd327;
$L__BB1_51:
	cvt.u64.u32 	%rd328, %r2;
	shl.b64 	%rd329, %rd328, 32;
	or.b64  	%rd459, %rd465, %rd329;
	mov.b64 	{%r93, %r94}, %rd466;
	mov.b64 	{%r95, %r96}, %rd460;
	mov.b64 	%rd128, {%r96, %r93};
	and.b64  	%rd330, %rd128, -4294967296;
	setp.ne.s64 	%p28, %rd330, 0;
	@%p28 bra 	$L__BB1_53;
	cvt.u32.u64 	%r98, %rd128;
	div.u32 	%r99, %r98, %r85;
	mul.lo.s32 	%r100, %r99, %r85;
	sub.s32 	%r101, %r98, %r100;
	cvt.u64.u32 	%rd467, %r99;
	cvt.u64.u32 	%rd468, %r101;
	bra.uni 	$L__BB1_54;
$L__BB1_53:
	div.u64 	%rd467, %rd128, %rd96;
	mul.lo.s64 	%rd331, %rd467, %rd96;
	sub.s64 	%rd468, %rd128, %rd331;
$L__BB1_54:
	shl.b64 	%rd332, %rd468, 32;
	and.b64  	%rd333, %rd460, 4294967295;
	or.b64  	%rd135, %rd332, %rd333;
	and.b64  	%rd334, %rd135, -4294967296;
	setp.ne.s64 	%p29, %rd334, 0;
	@%p29 bra 	$L__BB1_56;
	cvt.u32.u64 	%r103, %rd135;
	div.u32 	%r104, %r103, %r85;
	mul.lo.s32 	%r105, %r104, %r85;
	sub.s32 	%r106, %r103, %r105;
	cvt.u64.u32 	%rd469, %r104;
	cvt.u64.u32 	%rd470, %r106;
	bra.uni 	$L__BB1_57;
$L__BB1_56:
	div.u64 	%rd469, %rd135, %rd96;
	mul.lo.s64 	%rd335, %rd469, %rd96;
	sub.s64 	%rd470, %rd135, %rd335;
$L__BB1_57:
	shl.b64 	%rd336, %rd467, 32;
	or.b64  	%rd460, %rd469, %rd336;
	mov.b64 	{%r107, %r108}, %rd470;
	mov.b64 	{%r109, %r110}, %rd461;
	mov.b64 	%rd143, {%r110, %r107};
	and.b64  	%rd337, %rd143, -4294967296;
	setp.ne.s64 	%p30, %rd337, 0;
	@%p30 bra 	$L__BB1_59;
	cvt.u32.u64 	%r112, %rd143;
	div.u32 	%r113, %r112, %r85;
	mul.lo.s32 	%r114, %r113, %r85;
	sub.s32 	%r115, %r112, %r114;
	cvt.u64.u32 	%rd471, %r113;
	cvt.u64.u32 	%rd472, %r115;
	bra.uni 	$L__BB1_60;
$L__BB1_59:
	div.u64 	%rd471, %rd143, %rd96;
	mul.lo.s64 	%rd338, %rd471, %rd96;
	sub.s64 	%rd472, %rd143, %rd338;
$L__BB1_60:
	shl.b64 	%rd339, %rd472, 32;
	and.b64  	%rd340, %rd461, 4294967295;
	or.b64  	%rd150, %rd339, %rd340;
	and.b64  	%rd341, %rd150, -4294967296;
	setp.ne.s64 	%p31, %rd341, 0;
	@%p31 bra 	$L__BB1_62;
	cvt.u32.u64 	%r117, %rd150;
	div.u32 	%r118, %r117, %r85;
	mul.lo.s32 	%r119, %r118, %r85;
	sub.s32 	%r120, %r117, %r119;
	cvt.u64.u32 	%rd473, %r118;
	cvt.u64.u32 	%rd474, %r120;
	bra.uni 	$L__BB1_63;
$L__BB1_62:
	div.u64 	%rd473, %rd150, %rd96;
	mul.lo.s64 	%rd342, %rd473, %rd96;
	sub.s64 	%rd474, %rd150, %rd342;
$L__BB1_63:
	shl.b64 	%rd343, %rd471, 32;
	or.b64  	%rd461, %rd473, %rd343;
	mov.b64 	{%r121, %r122}, %rd474;
	mov.b64 	{%r123, %r124}, %rd462;
	mov.b64 	%rd158, {%r124, %r121};
	and.b64  	%rd344, %rd158, -4294967296;
	setp.ne.s64 	%p32, %rd344, 0;
	@%p32 bra 	$L__BB1_65;
	cvt.u32.u64 	%r126, %rd158;
	div.u32 	%r127, %r126, %r85;
	mul.lo.s32 	%r128, %r127, %r85;
	sub.s32 	%r129, %r126, %r128;
	cvt.u64.u32 	%rd475, %r127;
	cvt.u64.u32 	%rd476, %r129;
	bra.uni 	$L__BB1_66;
$L__BB1_65:
	div.u64 	%rd475, %rd158, %rd96;
	mul.lo.s64 	%rd345, %rd475, %rd96;
	sub.s64 	%rd476, %rd158, %rd345;
$L__BB1_66:
	shl.b64 	%rd346, %rd476, 32;
	and.b64  	%rd347, %rd462, 4294967295;
	or.b64  	%rd165, %rd346, %rd347;
	and.b64  	%rd348, %rd165, -4294967296;
	setp.ne.s64 	%p33, %rd348, 0;
	@%p33 bra 	$L__BB1_68;
	cvt.u32.u64 	%r131, %rd165;
	div.u32 	%r132, %r131, %r85;
	mul.lo.s32 	%r133, %r132, %r85;
	sub.s32 	%r134, %r131, %r133;
	cvt.u64.u32 	%rd477, %r132;
	cvt.u64.u32 	%rd478, %r134;
	bra.uni 	$L__BB1_69;
$L__BB1_68:
	div.u64 	%rd477, %rd165, %rd96;
	mul.lo.s64 	%rd349, %rd477, %rd96;
	sub.s64 	%rd478, %rd165, %rd349;
$L__BB1_69:
	shl.b64 	%rd350, %rd475, 32;
	or.b64  	%rd462, %rd477, %rd350;
	and.b64  	%rd351, %rd478, 4294967232;
	setp.ne.s64 	%p34, %rd351, 0;
	@%p34 bra 	$L__BB1_73;
	cvt.u32.u64 	%r137, %rd478;
	mov.b64 	%rd354, 1;
	shl.b64 	%rd173, %rd354, %r137;
	and.b64  	%rd355, %rd173, %rd481;
	setp.eq.s64 	%p36, %rd355, 0;
	@%p36 bra 	$L__BB1_72;
$L__BB1_71:
	add.s64 	%rd409, %rd95, %rd1;
	mov.b16 	%rs4, 0;
	st.global.u8 	[%rd409], %rs4;
	bra.uni 	$L__BB1_78;
$L__BB1_72:
	or.b64  	%rd481, %rd173, %rd481;
	bra.uni 	$L__BB1_76;
$L__BB1_73:
	cvt.u32.u64 	%r135, %rd478;
	add.s32 	%r136, %r135, -64;
	mov.b64 	%rd352, 1;
	shl.b64 	%rd175, %rd352, %r136;
	and.b64  	%rd353, %rd175, %rd455;
	setp.eq.s64 	%p35, %rd353, 0;
	@%p35 bra 	$L__BB1_75;
$L__BB1_74:
	add.s64 	%rd406, %rd95, %rd1;
	mov.b16 	%rs3, 0;
	st.global.u8 	[%rd406], %rs3;
	bra.uni 	$L__BB1_78;
$L__BB1_75:
	or.b64  	%rd455, %rd175, %rd455;
$L__BB1_76:
	or.b64  	%rd356, %rd461, %rd462;
	or.b64  	%rd357, %rd356, %rd460;
	or.b64  	%rd358, %rd357, %rd459;
	setp.ne.s64 	%p37, %rd358, 0;
	@%p37 bra 	$L__BB1_48;
$L__BB1_77:
	ld.param.u32 	%r159, [check_is_nice_kernel_param_3];
	popc.b64 	%r154, %rd481;
	popc.b64 	%r155, %rd455;
	add.s32 	%r156, %r155, %r154;
	setp.eq.s32 	%p42, %r156, %r159;
	selp.u16 	%rs5, 1, 0, %p42;
	add.s64 	%rd413, %rd95, %rd1;
	st.global.u8 	[%rd413], %rs5;
$L__BB1_78:
	ret;

}
	// .globl	filter_by_residue_kernel
.visible .entry filter_by_residue_kernel(
	.param .u64 .ptr .align 1 filter_by_residue_kernel_param_0,
	.param .u64 .ptr .align 1 filter_by_residue_kernel_param_1,
	.param .u64 .ptr .align 1 filter_by_residue_kernel_param_2,
	.param .u64 filter_by_residue_kernel_param_3,
	.param .u64 .ptr .align 1 filter_by_residue_kernel_param_4,
	.param .u32 filter_by_residue_kernel_param_5,
	.param .u64 filter_by_residue_kernel_param_6
)
{
	.reg .pred 	%p<15>;
	.reg .b16 	%rs<3>;
	.reg .b32 	%r<19>;
	.reg .b64 	%rd<55>;

	ld.param.u64 	%rd24, [filter_by_residue_kernel_param_0];
	ld.param.u64 	%rd25, [filter_by_residue_kernel_param_1];
	ld.param.u64 	%rd26, [filter_by_residue_kernel_param_2];
	ld.param.u64 	%rd27, [filter_by_residue_kernel_param_3];
	ld.param.u64 	%rd28, [filter_by_residue_kernel_param_4];
	ld.param.u32 	%r1, [filter_by_residue_kernel_param_5];
	ld.param.u64 	%rd29, [filter_by_residue_kernel_param_6];
	mov.u32 	%r2, %ctaid.x;
	mov.u32 	%r3, %ntid.x;
	mov.u32 	%r4, %tid.x;
	mad.lo.s32 	%r5, %r2, %r3, %r4;
	cvt.u64.u32 	%rd1, %r5;
	setp.le.u64 	%p1, %rd29, %rd1;
	@%p1 bra 	$L__BB2_24;
	cvta.to.global.u64 	%rd30, %rd24;
	cvta.to.global.u64 	%rd31, %rd25;
	shl.b64 	%rd32, %rd1, 3;
	add.s64 	%rd33, %rd30, %rd32;
	ld.global.u64 	%rd2, [%rd33];
	add.s64 	%rd34, %rd31, %rd32;
	ld.global.u64 	%rd3, [%rd34];
	add.s32 	%r6, %r1, -1;
	cvt.u64.u32 	%rd4, %r6;
	and.b64  	%rd35, %rd3, -4294967296;
	setp.ne.s64 	%p2, %rd35, 0;
	@%p2 bra 	$L__BB2_3;
	cvt.u32.u64 	%r7, %rd4;
	cvt.u32.u64 	%r8, %rd3;
	rem.u32 	%r9, %r8, %r7;
	cvt.u64.u32 	%rd50, %r9;
	bra.uni 	$L__BB2_4;
$L__BB2_3:
	rem.u64 	%rd50, %rd3, %rd4;
$L__BB2_4:
	and.b64  	%rd36, %rd2, -4294967296;
	setp.ne.s64 	%p3, %rd36, 0;
	@%p3 bra 	$L__BB2_6;
	cvt.u32.u64 	%r10, %rd4;
	cvt.u32.u64 	%r11, %rd2;
	rem.u32 	%r12, %r11, %r10;
	cvt.u64.u32 	%rd51, %r12;
	bra.uni 	$L__BB2_7;
$L__BB2_6:
	rem.u64 	%rd51, %rd2, %rd4;
$L__BB2_7:
	rem.u64 	%rd37, -9223372036854775808, %rd4;
	shl.b64 	%rd11, %rd37, 1;
	and.b64  	%rd38, %rd11, 4294967296;
	setp.ne.s64 	%p4, %rd38, 0;
	@%p4 bra 	$L__BB2_9;
	cvt.u32.u64 	%r13, %rd4;
	cvt.u32.u64 	%r14, %rd11;
	rem.u32 	%r15, %r14, %r13;
	cvt.u64.u32 	%rd52, %r15;
	bra.uni 	$L__BB2_10;
$L__BB2_9:
	rem.u64 	%rd52, %rd11, %rd4;
$L__BB2_10:
	mad.lo.s64 	%rd15, %rd52, %rd50, %rd51;
	and.b64  	%rd39, %rd15, -4294967296;
	setp.ne.s64 	%p5, %rd39, 0;
	@%p5 bra 	$L__BB2_12;
	cvt.u32.u64 	%r16, %rd4;
	cvt.u32.u64 	%r17, %rd15;
	rem.u32 	%r18, %r17, %r16;
	cvt.u64.u32 	%rd53, %r18;
	bra.uni 	$L__BB2_13;
$L__BB2_12:
	rem.u64 	%rd53, %rd15, %rd4;
$L__BB2_13:
	cvta.to.global.u64 	%rd40, %rd28;
	add.s64 	%rd19, %rd40, %rd1;
	mov.b16 	%rs1, 0;
	st.global.u8 	[%rd19], %rs1;
	setp.eq.s64 	%p6, %rd27, 0;
	@%p6 bra 	$L__BB2_24;
	cvta.to.global.u64 	%rd20, %rd26;
	mov.b64 	%rd54, 0;
	bra.uni 	$L__BB2_22;
$L__BB2_15:
	add.s64 	%rd44, %rd54, 1;
	setp.eq.s64 	%p8, %rd44, %rd27;
	@%p8 bra 	$L__BB2_24;
	ld.global.u64 	%rd45, [%rd23+8];
	setp.eq.s64 	%p9, %rd53, %rd45;
	@%p9 bra 	$L__BB2_23;
	add.s64 	%rd46, %rd54, 2;
	setp.eq.s64 	%p10, %rd46, %rd27;
	@%p10 bra 	$L__BB2_24;
	ld.global.u64 	%rd47, [%rd23+16];
	setp.eq.s64 	%p11, %rd53, %rd47;
	@%p11 bra 	$L__BB2_23;
	add.s64 	%rd48, %rd54, 3;
	setp.eq.s64 	%p12, %rd48, %rd27;
	@%p12 bra 	$L__BB2_24;
	ld.global.u64 	%rd49, [%rd23+24];
	setp.eq.s64 	%p13, %rd53, %rd49;
	@%p13 bra 	$L__BB2_23;
	add.s64 	%rd54, %rd54, 4;
	setp.eq.s64 	%p14, %rd54, %rd27;
	@%p14 bra 	$L__BB2_24;
$L__BB2_22:
	.pragma "nounroll";
	shl.b64 	%rd42, %rd54, 3;
	add.s64 	%rd23, %rd20, %rd42;
	ld.global.u64 	%rd43, [%rd23];
	setp.ne.s64 	%p7, %rd53, %rd43;
	@%p7 bra 	$L__BB2_15;
$L__BB2_23:
	mov.b16 	%rs2, 1;
	st.global.u8 	[%rd19], %rs2;
$L__BB2_24:
	ret;

}


// ===== COMPILED SASS (sm_100) =====

	.target	sm_100

	.elftype	@"ET_EXEC"


//--------------------- .note.nv.tkinfo           --------------------------
	.section	.note.nv.tkinfo,"",@"SHT_NOTE"
	.sectionflags	@"SHF_NOTE_NV_TKINFO"
	.tkinfo
        /*0018*/ 	.word	0x00000002
        /*0030*/ 	.string	""
        /*0030*/ 	.string	"ptxas"
        /*0030*/ 	.string	"Cuda compilation tools, release 13.0, V13.0.88"
        /*0030*/ 	.string	"Build cuda_13.0.r13.0/compiler.36424714_0"
        /*0030*/ 	.string	"-arch sm_100 -m 64 "



//--------------------- .note.nv.cuinfo           --------------------------
	.section	.note.nv.cuinfo,"",@"SHT_NOTE"
	.sectionflags	@"SHF_NOTE_NV_CUINFO"
        /*0018*/ 	.short	0x0002
        /*001a*/ 	.short	0x0064
        /*001c*/ 	.short	0x0082
	.zero		2


//--------------------- .nv.info                  --------------------------
	.section	.nv.info,"",@"SHT_CUDA_INFO"
	.align	4


	//----- nvinfo : EIATTR_REGCOUNT
	.align		4
        /*0000*/ 	.byte	0x04, 0x2f
        /*0002*/ 	.short	(.L_1 - .L_0)
	.align		4
.L_0:
        /*0004*/ 	.word	index@(count_unique_digits_kernel)
        /*0008*/ 	.word	0x00000026


	//----- nvinfo : EIATTR_FRAME_SIZE
	.align		4
.L_1:
        /*000c*/ 	.byte	0x04, 0x11
        /*000e*/ 	.short	(.L_3 - .L_2)
	.align		4
.L_2:
        /*0010*/ 	.word	index@($__internal_2_$__cuda_sm20_div_u64)
        /*0014*/ 	.word	0x00000000


	//----- nvinfo : EIATTR_FRAME_SIZE
	.align		4
.L_3:
        /*0018*/ 	.byte	0x04, 0x11
        /*001a*/ 	.short	(.L_5 - .L_4)
	.align		4
.L_4:
        /*001c*/ 	.word	index@(count_unique_digits_kernel)
        /*0020*/ 	.word	0x00000000


	//----- nvinfo : EIATTR_REGCOUNT
	.align		4
.L_5:
        /*0024*/ 	.byte	0x04, 0x2f
        /*0026*/ 	.short	(.L_7 - .L_6)
	.align		4
.L_6:
        /*0028*/ 	.word	index@(check_is_nice_kernel)
        /*002c*/ 	.word	0x00000026


	//----- nvinfo : EIATTR_FRAME_SIZE
	.align		4
.L_7:
        /*0030*/ 	.byte	0x04, 0x11
        /*0032*/ 	.short	(.L_9 - .L_8)
	.align		4
.L_8:
        /*0034*/ 	.word	index@($__internal_1_$__cuda_sm20_div_u64)
        /*0038*/ 	.word	0x00000000


	//----- nvinfo : EIATTR_FRAME_SIZE
	.align		4
.L_9:
        /*003c*/ 	.byte	0x04, 0x11
        /*003e*/ 	.short	(.L_11 - .L_10)
	.align		4
.L_10:
        /*0040*/ 	.word	index@(check_is_nice_kernel)
        /*0044*/ 	.word	0x00000000


	//----- nvinfo : EIATTR_REGCOUNT
	.align		4
.L_11:
        /*0048*/ 	.byte	0x04, 0x2f
        /*004a*/ 	.short	(.L_13 - .L_12)
	.align		4
.L_12:
        /*004c*/ 	.word	index@(filter_by_residue_kernel)
        /*0050*/ 	.word	0x00000018


	//----- nvinfo : EIATTR_FRAME_SIZE
	.align		4
.L_13:
        /*0054*/ 	.byte	0x04, 0x11
        /*0056*/ 	.short	(.L_15 - .L_14)
	.align		4
.L_14:
        /*0058*/ 	.word	index@($__internal_0_$__cuda_sm20_rem_u64)
        /*005c*/ 	.word	0x00000000


	//----- nvinfo : EIATTR_FRAME_SIZE
	.align		4
.L_15:
        /*0060*/ 	.byte	0x04, 0x11
        /*0062*/ 	.short	(.L_17 - .L_16)
	.align		4
.L_16:
        /*0064*/ 	.word	index@(filter_by_residue_kernel)
        /*0068*/ 	.word	0x00000000


	//----- nvinfo : EIATTR_MIN_STACK_SIZE
	.align		4
.L_17:
        /*006c*/ 	.byte	0x04, 0x12
        /*006e*/ 	.short	(.L_19 - .L_18)
	.align		4
.L_18:
        /*0070*/ 	.word	index@(filter_by_residue_kernel)
        /*0074*/ 	.word	0x00000000


	//----- nvinfo : EIATTR_MIN_STACK_SIZE
	.align		4
.L_19:
        /*0078*/ 	.byte	0x04, 0x12
        /*007a*/ 	.short	(.L_21 - .L_20)
	.align		4
.L_20:
        /*007c*/ 	.word	index@(check_is_nice_kernel)
        /*0080*/ 	.word	0x00000000


	//----- nvinfo : EIATTR_MIN_STACK_SIZE
	.align		4
.L_21:
        /*0084*/ 	.byte	0x04, 0x12
        /*0086*/ 	.short	(.L_23 - .L_22)
	.align		4
.L_22:
        /*0088*/ 	.word	index@(count_unique_digits_kernel)
        /*008c*/ 	.word	0x00000000
.L_23:


//--------------------- .nv.compat                --------------------------
	.section	.nv.compat,"",@"SHT_CUDA_COMPAT_INFO"
	.align	4
        /*0000*/ 	.byte	0x02, 0x09, 0x00, 0x00, 0x02, 0x02, 0x01, 0x00, 0x02, 0x05, 0x05, 0x00, 0x03, 0x07, 0x01, 0x01
        /*0010*/ 	.byte	0x02, 0x03, 0x00, 0x00, 0x02, 0x06, 0x01, 0x00, 0x04, 0x0b, 0x08, 0x00, 0x09, 0x00, 0x00, 0x00
        /*0020*/ 	.byte	0x00, 0x00, 0x00, 0x00


//--------------------- .nv.info.filter_by_residue_kernel --------------------------
	.section	.nv.info.filter_by_residue_kernel,"",@"SHT_CUDA_INFO"
	.sectionflags	@""
	.align	4


	//----- nvinfo : EIATTR_CUDA_API_VERSION
	.align		4
        /*0000*/ 	.byte	0x04, 0x37
        /*0002*/ 	.short	(.L_25 - .L_24)
.L_24:
        /*0004*/ 	.word	0x00000082


	//----- nvinfo : EIATTR_KPARAM_INFO
	.align		4
.L_25:
        /*0008*/ 	.byte	0x04, 0x17
        /*000a*/ 	.short	(.L_27 - .L_26)
.L_26:
        /*000c*/ 	.word	0x00000000
        /*0010*/ 	.short	0x0006
        /*0012*/ 	.short	0x0030
        /*0014*/ 	.byte	0x00, 0xf0, 0x21, 0x00


	//----- nvinfo : EIATTR_KPARAM_INFO
	.align		4
.L_27:
        /*0018*/ 	.byte	0x04, 0x17
        /*001a*/ 	.short	(.L_29 - .L_28)
.L_28:
        /*001c*/ 	.word	0x00000000
        /*0020*/ 	.short	0x0005
        /*0022*/ 	.short	0x0028
        /*0024*/ 	.byte	0x00, 0xf0, 0x11, 0x00


	//----- nvinfo : EIATTR_KPARAM_INFO
	.align		4
.L_29:
        /*0028*/ 	.byte	0x04, 0x17
        /*002a*/ 	.short	(.L_31 - .L_30)
.L_30:
        /*002c*/ 	.word	0x00000000
        /*0030*/ 	.short	0x0004
        /*0032*/ 	.short	0x0020
        /*0034*/ 	.byte	0x00, 0xf5, 0x21, 0x00


	//----- nvinfo : EIATTR_KPARAM_INFO
	.align		4
.L_31:
        /*0038*/ 	.byte	0x04, 0x17
        /*003a*/ 	.short	(.L_33 - .L_32)
.L_32:
        /*003c*/ 	.word	0x00000000
        /*0040*/ 	.short	0x0003
        /*0042*/ 	.short	0x0018
        /*0044*/ 	.byte	0x00, 0xf0, 0x21, 0x00


	//----- nvinfo : EIATTR_KPARAM_INFO
	.align		4
.L_33:
        /*0048*/ 	.byte	0x04, 0x17
        /*004a*/ 	.short	(.L_35 - .L_34)
.L_34:
        /*004c*/ 	.word	0x00000000
        /*0050*/ 	.short	0x0002
        /*0052*/ 	.short	0x0010
        /*0054*/ 	.byte	0x00, 0xf5, 0x21, 0x00


	//----- nvinfo : EIATTR_KPARAM_INFO
	.align		4
.L_35:
        /*0058*/ 	.byte	0x04, 0x17
        /*005a*/ 	.short	(.L_37 - .L_36)
.L_36:
        /*005c*/ 	.word	0x00000000
        /*0060*/ 	.short	0x0001
        /*0062*/ 	.short	0x0008
        /*0064*/ 	.byte	0x00, 0xf5, 0x21, 0x00


	//----- nvinfo : EIATTR_KPARAM_INFO
	.align		4
.L_37:
        /*0068*/ 	.byte	0x04, 0x17
        /*006a*/ 	.short	(.L_39 - .L_38)
.L_38:
        /*006c*/ 	.word	0x00000000
        /*0070*/ 	.short	0x0000
        /*0072*/ 	.short	0x0000
        /*0074*/ 	.byte	0x00, 0xf5, 0x21, 0x00


	//----- nvinfo : EIATTR_SPARSE_MMA_MASK
	.align		4
.L_39:
        /*0078*/ 	.byte	0x03, 0x50
        /*007a*/ 	.short	0x0000


	//----- nvinfo : EIATTR_MAXREG_COUNT
	.align		4
        /*007c*/ 	.byte	0x03, 0x1b
        /*007e*/ 	.short	0x00ff


	//----- nvinfo : EIATTR_MERCURY_ISA_VERSION
	.align		4
        /*0080*/ 	.byte	0x03, 0x5f
        /*0082*/ 	.short	0x0101


	//----- nvinfo : EIATTR_VRC_CTA_INIT_COUNT
	.align		4
        /*0084*/ 	.byte	0x02, 0x4a
	.zero		1
	.zero		1


	//----- nvinfo : EIATTR_EXIT_INSTR_OFFSETS
	.align		4
        /*0088*/ 	.byte	0x04, 0x1c
        /*008a*/ 	.short	(.L_41 - .L_40)


	//   ....[0]....
.L_40:
        /*008c*/ 	.word	0x00000080


	//   ....[1]....
        /*0090*/ 	.word	0x000009d0


	//   ....[2]....
        /*0094*/ 	.word	0x00000ae0


	//   ....[3]....
        /*0098*/ 	.word	0x00000b70


	//   ....[4]....
        /*009c*/ 	.word	0x00000c00


	//   ....[5]....
        /*00a0*/ 	.word	0x00000c90


	//   ....[6]....
        /*00a4*/ 	.word	0x00000d70


	//----- nvinfo : EIATTR_CRS_STACK_SIZE
	.align		4
.L_41:
        /*00a8*/ 	.byte	0x04, 0x1e
        /*00aa*/ 	.short	(.L_43 - .L_42)
.L_42:
        /*00ac*/ 	.word	0x00000000


	//----- nvinfo : EIATTR_CBANK_PARAM_SIZE
	.align		4
.L_43:
        /*00b0*/ 	.byte	0x03, 0x19
        /*00b2*/ 	.short	0x0038


	//----- nvinfo : EIATTR_PARAM_CBANK
	.align		4
        /*00b4*/ 	.byte	0x04, 0x0a
        /*00b6*/ 	.short	(.L_45 - .L_44)
	.align		4
.L_44:
        /*00b8*/ 	.word	index@(.nv.constant0.filter_by_residue_kernel)
        /*00bc*/ 	.short	0x0380
        /*00be*/ 	.short	0x0038


	//----- nvinfo : EIATTR_SW_WAR
	.align		4
.L_45:
        /*00c0*/ 	.byte	0x04, 0x36
        /*00c2*/ 	.short	(.L_47 - .L_46)
.L_46:
        /*00c4*/ 	.word	0x00000008
.L_47:


//--------------------- .nv.info.check_is_nice_kernel --------------------------
	.section	.nv.info.check_is_nice_kernel,"",@"SHT_CUDA_INFO"
	.sectionflags	@""
	.align	4


	//----- nvinfo : EIATTR_CUDA_API_VERSION
	.align		4
        /*0000*/ 	.byte	0x04, 0x37
        /*0002*/ 	.short	(.L_49 - .L_48)
.L_48:
        /*0004*/ 	.word	0x00000082


	//----- nvinfo : EIATTR_KPARAM_INFO
	.align		4
.L_49:
        /*0008*/ 	.byte	0x04, 0x17
        /*000a*/ 	.short	(.L_51 - .L_50)
.L_50:
        /*000c*/ 	.word	0x00000000
        /*0010*/ 	.short	0x0004
        /*0012*/ 	.short	0x0020
        /*0014*/ 	.byte	0x00, 0xf0, 0x21, 0x00


	//----- nvinfo : EIATTR_KPARAM_INFO
	.align		4
.L_51:
        /*0018*/ 	.byte	0x04, 0x17
        /*001a*/ 	.short	(.L_53 - .L_52)
.L_52:
        /*001c*/ 	.word	0x00000000
        /*0020*/ 	.short	0x0003
        /*0022*/ 	.short	0x0018
        /*0024*/ 	.byte	0x00, 0xf0, 0x11, 0x00


	//----- nvinfo : EIATTR_KPARAM_INFO
	.align		4
.L_53:
        /*0028*/ 	.byte	0x04, 0x17
        /*002a*/ 	.short	(.L_55 - .L_54)
.L_54:
        /*002c*/ 	.word	0x00000000
        /*0030*/ 	.short	0x0002
        /*0032*/ 	.short	0x0010
        /*0034*/ 	.byte	0x00, 0xf5, 0x21, 0x00


	//----- nvinfo : EIATTR_KPARAM_INFO
	.align		4
.L_55:
        /*0038*/ 	.byte	0x04, 0x17
        /*003a*/ 	.short	(.L_57 - .L_56)
.L_56:
        /*003c*/ 	.word	0x00000000
        /*0040*/ 	.short	0x0001
        /*0042*/ 	.short	0x0008
        /*0044*/ 	.byte	0x00, 0xf5, 0x21, 0x00


	//----- nvinfo : EIATTR_KPARAM_INFO
	.align		4
.L_57:
        /*0048*/ 	.byte	0x04, 0x17
        /*004a*/ 	.short	(.L_59 - .L_58)
.L_58:
        /*004c*/ 	.word	0x00000000
        /*0050*/ 	.short	0x0000
        /*0052*/ 	.short	0x0000
        /*0054*/ 	.byte	0x00, 0xf5, 0x21, 0x00


	//----- nvinfo : EIATTR_SPARSE_MMA_MASK
	.align		4
.L_59:
        /*0058*/ 	.byte	0x03, 0x50
        /*005a*/ 	.short	0x0000


	//----- nvinfo : EIATTR_MAXREG_COUNT
	.align		4
        /*005c*/ 	.byte	0x03, 0x1b
        /*005e*/ 	.short	0x00ff


	//----- nvinfo : EIATTR_MERCURY_ISA_VERSION
	.align		4
        /*0060*/ 	.byte	0x03, 0x5f
        /*0062*/ 	.short	0x0101


	//----- nvinfo : EIATTR_VRC_CTA_INIT_COUNT
	.align		4
        /*0064*/ 	.byte	0x02, 0x4a
	.zero		1
	.zero		1


	//----- nvinfo : EIATTR_EXIT_INSTR_OFFSETS
	.align		4
        /*0068*/ 	.byte	0x04, 0x1c
        /*006a*/ 	.short	(.L_61 - .L_60)


	//   ....[0]....
.L_60:
        /*006c*/ 	.word	0x00000080


	//   ....[1]....
        /*0070*/ 	.word	0x00002160


	//   ....[2]....
        /*0074*/ 	.word	0x00003a30


	//   ....[3]....
        /*0078*/ 	.word	0x00003c10


	//   ....[4]....
        /*007c*/ 	.word	0x00003c60


	//   ....[5]....
        /*0080*/ 	.word	0x00003cb0


	//----- nvinfo : EIATTR_CRS_STACK_SIZE
	.align		4
.L_61:
        /*0084*/ 	.byte	0x04, 0x1e
        /*0086*/ 	.short	(.L_63 - .L_62)
.L_62:
        /*0088*/ 	.word	0x00000000


	//----- nvinfo : EIATTR_CBANK_PARAM_SIZE
	.align		4
.L_63:
        /*008c*/ 	.byte	0x03, 0x19
        /*008e*/ 	.short	0x0028


	//----- nvinfo : EIATTR_PARAM_CBANK
	.align		4
        /*0090*/ 	.byte	0x04, 0x0a
        /*0092*/ 	.short	(.L_65 - .L_64)
	.align		4
.L_64:
        /*0094*/ 	.word	index@(.nv.constant0.check_is_nice_kernel)
        /*0098*/ 	.short	0x0380
        /*009a*/ 	.short	0x0028


	//----- nvinfo : EIATTR_SW_WAR
	.align		4
.L_65:
        /*009c*/ 	.byte	0x04, 0x36
        /*009e*/ 	.short	(.L_67 - .L_66)
.L_66:
        /*00a0*/ 	.word	0x00000008
.L_67:


//--------------------- .nv.info.count_unique_digits_kernel --------------------------
	.section	.nv.info.count_unique_digits_kernel,"",@"SHT_CUDA_INFO"
	.sectionflags	@""
	.align	4


	//----- nvinfo : EIATTR_CUDA_API_VERSION
	.align		4
        /*0000*/ 	.byte	0x04, 0x37
        /*0002*/ 	.short	(.L_69 - .L_68)
.L_68:
        /*0004*/ 	.word	0x00000082


	//----- nvinfo : EIATTR_KPARAM_INFO
	.align		4
.L_69:
        /*0008*/ 	.byte	0x04, 0x17
        /*000a*/ 	.short	(.L_71 - .L_70)
.L_70:
        /*000c*/ 	.word	0x00000000
        /*0010*/ 	.short	0x0004
        /*0012*/ 	.short	0x0020
        /*0014*/ 	.byte	0x00, 0xf0, 0x21, 0x00


	//----- nvinfo : EIATTR_KPARAM_INFO
	.align		4
.L_71:
        /*0018*/ 	.byte	0x04, 0x17
        /*001a*/ 	.short	(.L_73 - .L_72)
.L_72:
        /*001c*/ 	.word	0x00000000
        /*0020*/ 	.short	0x0003
        /*0022*/ 	.short	0x0018
        /*0024*/ 	.byte	0x00, 0xf0, 0x11, 0x00


	//----- nvinfo : EIATTR_KPARAM_INFO
	.align		4
.L_73:
        /*0028*/ 	.byte	0x04, 0x17
        /*002a*/ 	.short	(.L_75 - .L_74)
.L_74:
        /*002c*/ 	.word	0x00000000
        /*0030*/ 	.short	0x0002
        /*0032*/ 	.short	0x0010
        /*0034*/ 	.byte	0x00, 0xf5, 0x21, 0x00


	//----- nvinfo : EIATTR_KPARAM_INFO
	.align		4
.L_75:
        /*0038*/ 	.byte	0x04, 0x17
        /*003a*/ 	.short	(.L_77 - .L_76)
.L_76:
        /*003c*/ 	.word	0x00000000
        /*0040*/ 	.short	0x0001
        /*0042*/ 	.short	0x0008
        /*0044*/ 	.byte	0x00, 0xf5, 0x21, 0x00


	//----- nvinfo : EIATTR_KPARAM_INFO
	.align		4
.L_77:
        /*0048*/ 	.byte	0x04, 0x17
        /*004a*/ 	.short	(.L_79 - .L_78)
.L_78:
        /*004c*/ 	.word	0x00000000
        /*0050*/ 	.short	0x0000
        /*0052*/ 	.short	0x0000
        /*0054*/ 	.byte	0x00, 0xf5, 0x21, 0x00


	//----- nvinfo : EIATTR_SPARSE_MMA_MASK
	.align		4
.L_79:
        /*0058*/ 	.byte	0x03, 0x50
        /*005a*/ 	.short	0x0000


	//----- nvinfo : EIATTR_MAXREG_COUNT
	.align		4
        /*005c*/ 	.byte	0x03, 0x1b
        /*005e*/ 	.short	0x00ff


	//----- nvinfo : EIATTR_MERCURY_ISA_VERSION
	.align		4
        /*0060*/ 	.byte	0x03, 0x5f
        /*0062*/ 	.short	0x0101


	//----- nvinfo : EIATTR_VRC_CTA_INIT_COUNT
	.align		4
        /*0064*/ 	.byte	0x02, 0x4a
	.zero		1
	.zero		1


	//----- nvinfo : EIATTR_EXIT_INSTR_OFFSETS
	.align		4
        /*0068*/ 	.byte	0x04, 0x1c
        /*006a*/ 	.short	(.L_81 - .L_80)


	//   ....[0]....
.L_80:
        /*006c*/ 	.word	0x00000080


	//   ....[1]....
        /*0070*/ 	.word	0x000038b0


	//----- nvinfo : EIATTR_CRS_STACK_SIZE
	.align		4
.L_81:
        /*0074*/ 	.byte	0x04, 0x1e
        /*0076*/ 	.short	(.L_83 - .L_82)
.L_82:
        /*0078*/ 	.word	0x00000000


	//----- nvinfo : EIATTR_CBANK_PARAM_SIZE
	.align		4
.L_83:
        /*007c*/ 	.byte	0x03, 0x19
        /*007e*/ 	.short	0x0028


	//----- nvinfo : EIATTR_PARAM_CBANK
	.align		4
        /*0080*/ 	.byte	0x04, 0x0a
        /*0082*/ 	.short	(.L_85 - .L_84)
	.align		4
.L_84:
        /*0084*/ 	.word	index@(.nv.constant0.count_unique_digits_kernel)
        /*0088*/ 	.short	0x0380
        /*008a*/ 	.short	0x0028


	//----- nvinfo : EIATTR_SW_WAR
	.align		4
.L_85:
        /*008c*/ 	.byte	0x04, 0x36
        /*008e*/ 	.short	(.L_87 - .L_86)
.L_86:
        /*0090*/ 	.word	0x00000008
.L_87:


//--------------------- .nv.callgraph             --------------------------
	.section	.nv.callgraph,"",@"SHT_CUDA_CALLGRAPH"
	.align	4
	.sectionentsize	8
	.align		4
        /*0000*/ 	.word	0x00000000
	.align		4
        /*0004*/ 	.word	0xffffffff
	.align		4
        /*0008*/ 	.word	0x00000000
	.align		4
        /*000c*/ 	.word	0xfffffffe
	.align		4
        /*0010*/ 	.word	0x00000000
	.align		4
        /*0014*/ 	.word	0xfffffffd
	.align		4
        /*0018*/ 	.word	0x00000000
	.align		4
        /*001c*/ 	.word	0xfffffffc


//--------------------- .text.filter_by_residue_kernel --------------------------
	.section	.text.filter_by_residue_kernel,"ax",@progbits
	.align	128
        .global         filter_by_residue_kernel
        .type           filter_by_residue_kernel,@function
        .size           filter_by_residue_kernel,(.L_x_138 - filter_by_residue_kernel)
        .other          filter_by_residue_kernel,@"STO_CUDA_ENTRY STV_DEFAULT"
filter_by_residue_kernel:
.text.filter_by_residue_kernel:
[----:B------:R-:W-:Y:S01]  /*0000*/  LDC R1, c[0x0][0x37c] ;  /* 0x0000df00ff017b82 */ /* 0x000fe20000000800 */
[----:B------:R-:W0:Y:S07]  /*0010*/  S2R R3, SR_TID.X ;  /* 0x0000000000037919 */ /* 0x000e2e0000002100 */
[----:B------:R-:W0:Y:S01]  /*0020*/  S2UR UR4, SR_CTAID.X ;  /* 0x00000000000479c3 */ /* 0x000e220000002500 */
[----:B------:R-:W1:Y:S07]  /*0030*/  LDCU.64 UR6, c[0x0][0x3b0] ;  /* 0x00007600ff0677ac */ /* 0x000e6e0008000a00 */
[----:B------:R-:W0:Y:S02]  /*0040*/  LDC R0, c[0x0][0x360] ;  /* 0x0000d800ff007b82 */ /* 0x000e240000000800 */
[----:B0-----:R-:W-:-:S05]  /*0050*/  IMAD R0, R0, UR4, R3 ;  /* 0x0000000400007c24 */ /* 0x001fca000f8e0203 */
[----:B-1----:R-:W-:-:S04]  /*0060*/  ISETP.GE.U32.AND P0, PT, R0, UR6, PT ;  /* 0x0000000600007c0c */ /* 0x002fc8000bf06070 */
[----:B------:R-:W-:-:S13]  /*0070*/  ISETP.GE.U32.AND.EX P0, PT, RZ, UR7, PT, P0 ;  /* 0x00000007ff007c0c */ /* 0x000fda000bf06100 */
[----:B------:R-:W-:Y:S05]  /*0080*/  @P0 EXIT ;  /* 0x000000000000094d */ /* 0x000fea0003800000 */
[----:B------:R-:W0:Y:S01]  /*0090*/  LDCU.128 UR8, c[0x0][0x380] ;  /* 0x00007000ff0877ac */ /* 0x000e220008000c00 */
[----:B------:R-:W-:Y:S01]  /*00a0*/  IMAD.SHL.U32 R4, R0, 0x8, RZ ;  /* 0x0000000800047824 */ /* 0x000fe200078e00ff */
[----:B------:R-:W-:Y:S01]  /*00b0*/  SHF.R.U32.HI R2, RZ, 0x1d, R0 ;  /* 0x0000001dff027819 */ /* 0x000fe20000011600 */
[----:B------:R-:W1:Y:S01]  /*00c0*/  LDCU.64 UR6, c[0x0][0x358] ;  /* 0x00006b00ff0677ac */ /* 0x000e620008000a00 */
[----:B------:R-:W2:Y:S02]  /*00d0*/  LDCU UR5, c[0x0][0x3a8] ;  /* 0x00007500ff0577ac */ /* 0x000ea40008000800 */
[----:B0-----:R-:W-:-:S04]  /*00e0*/  IADD3 R6, P0, PT, R4, UR10, RZ ;  /* 0x0000000a04067c10 */ /* 0x001fc8000ff1e0ff */
[----:B------:R-:W-:-:S06]  /*00f0*/  IADD3.X R7, PT, PT, R2, UR11, RZ, P0, !PT ;  /* 0x0000000b02077c10 */ /* 0x000fcc00087fe4ff */
[----:B-1----:R-:W3:Y:S01]  /*0100*/  LDG.E.64 R6, desc[UR6][R6.64] ;  /* 0x0000000606067981 */ /* 0x002ee2000c1e1b00 */
[----:B------:R-:W-:-:S04]  /*0110*/  IADD3 R4, P0, PT, R4, UR8, RZ ;  /* 0x0000000804047c10 */ /* 0x000fc8000ff1e0ff */
[----:B------:R-:W-:-:S06]  /*0120*/  IADD3.X R5, PT, PT, R2, UR9, RZ, P0, !PT ;  /* 0x0000000902057c10 */ /* 0x000fcc00087fe4ff */
[----:B------:R-:W5:Y:S01]  /*0130*/  LDG.E.64 R4, desc[UR6][R4.64] ;  /* 0x0000000604047981 */ /* 0x000f62000c1e1b00 */
[----:B--2---:R-:W-:Y:S01]  /*0140*/  UIADD3 UR5, UPT, UPT, UR5, -0x1, URZ ;  /* 0xffffffff05057890 */ /* 0x004fe2000fffe0ff */
[----:B------:R-:W-:Y:S01]  /*0150*/  BSSY.RECONVERGENT B0, `(.L_x_0) ;  /* 0x000001d000007945 */ /* 0x000fe20003800200 */
[----:B------:R-:W-:Y:S01]  /*0160*/  UMOV UR4, URZ ;  /* 0x000000ff00047c82 */ /* 0x000fe20008000000 */
[----:B---3--:R-:W-:-:S13]  /*0170*/  ISETP.NE.U32.AND P0, PT, R7, RZ, PT ;  /* 0x000000ff0700720c */ /* 0x008fda0003f05070 */
[----:B------:R-:W-:Y:S05]  /*0180*/  @P0 BRA `(.L_x_1) ;  /* 0x0000000000500947 */ /* 0x000fea0003800000 */
[----:B------:R-:W0:Y:S01]  /*0190*/  I2F.U32.RP R7, UR5 ;  /* 0x0000000500077d06 */ /* 0x000e220008209000 */
[----:B------:R-:W-:Y:S01]  /*01a0*/  IMAD R9, RZ, RZ, -UR5 ;  /* 0x80000005ff097e24 */ /* 0x000fe2000f8e02ff */
[----:B------:R-:W-:-:S06]  /*01b0*/  ISETP.NE.U32.AND P1, PT, RZ, UR5, PT ;  /* 0x00000005ff007c0c */ /* 0x000fcc000bf25070 */
[----:B0-----:R-:W0:Y:S02]  /*01c0*/  MUFU.RCP R7, R7 ;  /* 0x0000000700077308 */ /* 0x001e240000001000 */
[----:B0-----:R-:W-:-:S06]  /*01d0*/  VIADD R2, R7, 0xffffffe ;  /* 0x0ffffffe07027836 */ /* 0x001fcc0000000000 */
[----:B------:R0:W1:Y:S02]  /*01e0*/  F2I.FTZ.U32.TRUNC.NTZ R3, R2 ;  /* 0x0000000200037305 */ /* 0x000064000021f000 */
[----:B0-----:R-:W-:Y:S02]  /*01f0*/  IMAD.MOV.U32 R2, RZ, RZ, RZ ;  /* 0x000000ffff027224 */ /* 0x001fe400078e00ff */
[----:B-1----:R-:W-:-:S04]  /*0200*/  IMAD R9, R9, R3, RZ ;  /* 0x0000000309097224 */ /* 0x002fc800078e02ff */
[----:B------:R-:W-:-:S06]  /*0210*/  IMAD.HI.U32 R3, R3, R9, R2 ;  /* 0x0000000903037227 */ /* 0x000fcc00078e0002 */
[----:B------:R-:W-:-:S05]  /*0220*/  IMAD.HI.U32 R3, R3, R6, RZ ;  /* 0x0000000603037227 */ /* 0x000fca00078e00ff */
[----:B------:R-:W-:-:S05]  /*0230*/  IADD3 R3, PT, PT, -R3, RZ, RZ ;  /* 0x000000ff03037210 */ /* 0x000fca0007ffe1ff */
[----:B------:R-:W-:Y:S02]  /*0240*/  IMAD R6, R3, UR5, R6 ;  /* 0x0000000503067c24 */ /* 0x000fe4000f8e0206 */
[----:B------:R-:W-:-:S03]  /*0250*/  HFMA2 R3, -RZ, RZ, 0, 0 ;  /* 0x00000000ff037431 */ /* 0x000fc600000001ff */
[----:B------:R-:W-:-:S13]  /*0260*/  ISETP.GE.U32.AND P0, PT, R6, UR5, PT ;  /* 0x0000000506007c0c */ /* 0x000fda000bf06070 */
[----:B------:R-:W-:-:S05]  /*0270*/  @P0 VIADD R6, R6, -UR5 ;  /* 0x8000000506060c36 */ /* 0x000fca0008000000 */
[----:B------:R-:W-:-:S13]  /*0280*/  ISETP.GE.U32.AND P0, PT, R6, UR5, PT ;  /* 0x0000000506007c0c */ /* 0x000fda000bf06070 */
[----:B------:R-:W-:Y:S01]  /*0290*/  @P0 VIADD R6, R6, -UR5 ;  /* 0x8000000506060c36 */ /* 0x000fe20008000000 */
[----:B------:R-:W-:-:S05]  /*02a0*/  @!P1 LOP3.LUT R6, RZ, UR5, RZ, 0x33, !PT ;  /* 0x00000005ff069c12 */ /* 0x000fca000f8e33ff */
[----:B------:R-:W-:Y:S01]  /*02b0*/  IMAD.MOV.U32 R2, RZ, RZ, R6 ;  /* 0x000000ffff027224 */ /* 0x000fe200078e0006 */
[----:B------:R-:W-:Y:S06]  /*02c0*/  BRA `(.L_x_2) ;  /* 0x0000000000147947 */ /* 0x000fec0003800000 */
.L_x_1:
[----:B------:R-:W-:Y:S01]  /*02d0*/  IMAD.U32 R8, RZ, RZ, UR5 ;  /* 0x00000005ff087e24 */ /* 0x000fe2000f8e00ff */
[----:B------:R-:W-:-:S07]  /*02e0*/  MOV R10, 0x300 ;  /* 0x00000300000a7802 */ /* 0x000fce0000000f00 */
[----:B-----5:R-:W-:Y:S05]  /*02f0*/  CALL.REL.NOINC `($__internal_0_$__cuda_sm20_rem_u64) ;  /* 0x0000000800a07944 */ /* 0x020fea0003c00000 */
[----:B------:R-:W-:Y:S02]  /*0300*/  IMAD.MOV.U32 R2, RZ, RZ, R8 ;  /* 0x000000ffff027224 */ /* 0x000fe400078e0008 */
[----:B------:R-:W-:-:S07]  /*0310*/  IMAD.MOV.U32 R3, RZ, RZ, R9 ;  /* 0x000000ffff037224 */ /* 0x000fce00078e0009 */
.L_x_2:
[----:B------:R-:W-:Y:S05]  /*0320*/  BSYNC.RECONVERGENT B0 ;  /* 0x0000000000007941 */ /* 0x000fea0003800200 */
.L_x_0:
[----:B-----5:R-:W-:Y:S01]  /*0330*/  ISETP.NE.U32.AND P0, PT, R5, RZ, PT ;  /* 0x000000ff0500720c */ /* 0x020fe20003f05070 */
[----:B------:R-:W-:-:S12]  /*0340*/  BSSY.RECONVERGENT B0, `(.L_x_3) ;  /* 0x000001c000007945 */ /* 0x000fd80003800200 */
[----:B------:R-:W-:Y:S05]  /*0350*/  @P0 BRA `(.L_x_4) ;  /* 0x00000000004c0947 */ /* 0x000fea0003800000 */
[----:B------:R-:W0:Y:S01]  /*0360*/  I2F.U32.RP R8, UR5 ;  /* 0x0000000500087d06 */ /* 0x000e220008209000 */
[----:B------:R-:W-:Y:S01]  /*0370*/  IMAD R5, RZ, RZ, -UR5 ;  /* 0x80000005ff057e24 */ /* 0x000fe2000f8e02ff */
[----:B------:R-:W-:-:S06]  /*0380*/  ISETP.NE.U32.AND P1, PT, RZ, UR5, PT ;  /* 0x00000005ff007c0c */ /* 0x000fcc000bf25070 */
[----:B0-----:R-:W0:Y:S02]  /*0390*/  MUFU.RCP R8, R8 ;  /* 0x0000000800087308 */ /* 0x001e240000001000 */
[----:B0-----:R-:W-:-:S06]  /*03a0*/  IADD3 R6, PT, PT, R8, 0xffffffe, RZ ;  /* 0x0ffffffe08067810 */ /* 0x001fcc0007ffe0ff */
[----:B------:R0:W1:Y:S02]  /*03b0*/  F2I.FTZ.U32.TRUNC.NTZ R7, R6 ;  /* 0x0000000600077305 */ /* 0x000064000021f000 */
[----:B0-----:R-:W-:Y:S02]  /*03c0*/  IMAD.MOV.U32 R6, RZ, RZ, RZ ;  /* 0x000000ffff067224 */ /* 0x001fe400078e00ff */
[----:B-1----:R-:W-:-:S04]  /*03d0*/  IMAD R5, R5, R7, RZ ;  /* 0x0000000705057224 */ /* 0x002fc800078e02ff */
[----:B------:R-:W-:-:S06]  /*03e0*/  IMAD.HI.U32 R5, R7, R5, R6 ;  /* 0x0000000507057227 */ /* 0x000fcc00078e0006 */
[----:B------:R-:W-:-:S04]  /*03f0*/  IMAD.HI.U32 R5, R5, R4, RZ ;  /* 0x0000000405057227 */ /* 0x000fc800078e00ff */
[----:B------:R-:W-:-:S04]  /*0400*/  IMAD.MOV R5, RZ, RZ, -R5 ;  /* 0x000000ffff057224 */ /* 0x000fc800078e0a05 */
[----:B------:R-:W-:Y:S02]  /*0410*/  IMAD R4, R5, UR5, R4 ;  /* 0x0000000505047c24 */ /* 0x000fe4000f8e0204 */
[----:B------:R-:W-:-:S03]  /*0420*/  IMAD.MOV.U32 R5, RZ, RZ, RZ ;  /* 0x000000ffff057224 */ /* 0x000fc600078e00ff */
[----:B------:R-:W-:-:S13]  /*0430*/  ISETP.GE.U32.AND P0, PT, R4, UR5, PT ;  /* 0x0000000504007c0c */ /* 0x000fda000bf06070 */
[----:B------:R-:W-:-:S04]  /*0440*/  @P0 IADD3 R4, PT, PT, R4, -UR5, RZ ;  /* 0x8000000504040c10 */ /* 0x000fc8000fffe0ff */
[----:B------:R-:W-:-:S13]  /*0450*/  ISETP.GE.U32.AND P0, PT, R4, UR5, PT ;  /* 0x0000000504007c0c */ /* 0x000fda000bf06070 */
[----:B------:R-:W-:Y:S01]  /*0460*/  @P0 VIADD R4, R4, -UR5 ;  /* 0x8000000504040c36 */ /* 0x000fe20008000000 */
[----:B------:R-:W-:Y:S01]  /*0470*/  @!P1 LOP3.LUT R4, RZ, UR5, RZ, 0x33, !PT ;  /* 0x00000005ff049c12 */ /* 0x000fe2000f8e33ff */
[----:B------:R-:W-:Y:S06]  /*0480*/  BRA `(.L_x_5) ;  /* 0x00000000001c7947 */ /* 0x000fec0003800000 */
.L_x_4:
[----:B------:R-:W-:Y:S01]  /*0490*/  IMAD.MOV.U32 R6, RZ, RZ, R4 ;  /* 0x000000ffff067224 */ /* 0x000fe200078e0004 */
[----:B------:R-:W-:Y:S01]  /*04a0*/  MOV R7, R5 ;  /* 0x0000000500077202 */ /* 0x000fe20000000f00 */
[----:B------:R-:W-:Y:S01]  /*04b0*/  IMAD.U32 R8, RZ, RZ, UR5 ;  /* 0x00000005ff087e24 */ /* 0x000fe2000f8e00ff */
[----:B------:R-:W-:-:S07]  /*04c0*/  MOV R10, 0x4e0 ;  /* 0x000004e0000a7802 */ /* 0x000fce0000000f00 */
[----:B------:R-:W-:Y:S05]  /*04d0*/  CALL.REL.NOINC `($__internal_0_$__cuda_sm20_rem_u64) ;  /* 0x0000000800287944 */ /* 0x000fea0003c00000 */
[----:B------:R-:W-:Y:S02]  /*04e0*/  IMAD.MOV.U32 R4, RZ, RZ, R8 ;  /* 0x000000ffff047224 */ /* 0x000fe400078e0008 */
[----:B------:R-:W-:-:S07]  /*04f0*/  IMAD.MOV.U32 R5, RZ, RZ, R9 ;  /* 0x000000ffff057224 */ /* 0x000fce00078e0009 */
.L_x_5:
[----:B------:R-:W-:Y:S05]  /*0500*/  BSYNC.RECONVERGENT B0 ;  /* 0x0000000000007941 */ /* 0x000fea0003800200 */
.L_x_3:
[----:B------:R-:W-:Y:S02]  /*0510*/  HFMA2 R6, -RZ, RZ, 0, 0 ;  /* 0x00000000ff067431 */ /* 0x000fe400000001ff */
[----:B------:R-:W-:Y:S01]  /*0520*/  IMAD.MOV.U32 R7, RZ, RZ, -0x80000000 ;  /* 0x80000000ff077424 */ /* 0x000fe200078e00ff */
[----:B------:R-:W-:Y:S01]  /*0530*/  MOV R10, 0x560 ;  /* 0x00000560000a7802 */ /* 0x000fe20000000f00 */
[----:B------:R-:W-:-:S07]  /*0540*/  IMAD.U32 R8, RZ, RZ, UR5 ;  /* 0x00000005ff087e24 */ /* 0x000fce000f8e00ff */
[----:B------:R-:W-:Y:S05]  /*0550*/  CALL.REL.NOINC `($__internal_0_$__cuda_sm20_rem_u64) ;  /* 0x0000000800087944 */ /* 0x000fea0003c00000 */
[C---:B------:R-:W-:Y:S01]  /*0560*/  SHF.L.U64.HI R7, R8.reuse, 0x1, R9 ;  /* 0x0000000108077819 */ /* 0x040fe20000010209 */
[----:B------:R-:W-:Y:S01]  /*0570*/  BSSY.RECONVERGENT B0, `(.L_x_6) ;  /* 0x000001b000007945 */ /* 0x000fe20003800200 */
[----:B------:R-:W-:Y:S02]  /*0580*/  IMAD.SHL.U32 R9, R8, 0x2, RZ ;  /* 0x0000000208097824 */ /* 0x000fe400078e00ff */
[----:B------:R-:W-:-:S13]  /*0590*/  LOP3.LUT P0, RZ, R7, 0x1, RZ, 0xc0, !PT ;  /* 0x0000000107ff7812 */ /* 0x000fda000780c0ff */
[----:B------:R-:W-:Y:S05]  /*05a0*/  @P0 BRA `(.L_x_7) ;  /* 0x00000000004c0947 */ /* 0x000fea0003800000 */
[----:B------:R-:W0:Y:S01]  /*05b0*/  I2F.U32.RP R10, UR5 ;  /* 0x00000005000a7d06 */ /* 0x000e220008209000 */
[----:B------:R-:W-:Y:S01]  /*05c0*/  IMAD R11, RZ, RZ, -UR5 ;  /* 0x80000005ff0b7e24 */ /* 0x000fe2000f8e02ff */
[----:B------:R-:W-:Y:S01]  /*05d0*/  ISETP.NE.U32.AND P1, PT, RZ, UR5, PT ;  /* 0x00000005ff007c0c */ /* 0x000fe2000bf25070 */
[----:B------:R-:W-:-:S05]  /*05e0*/  IMAD.MOV.U32 R6, RZ, RZ, RZ ;  /* 0x000000ffff067224 */ /* 0x000fca00078e00ff */
[----:B0-----:R-:W0:Y:S02]  /*05f0*/  MUFU.RCP R10, R10 ;  /* 0x0000000a000a7308 */ /* 0x001e240000001000 */
[----:B0-----:R-:W-:-:S06]  /*0600*/  IADD3 R7, PT, PT, R10, 0xffffffe, RZ ;  /* 0x0ffffffe0a077810 */ /* 0x001fcc0007ffe0ff */
[----:B------:R-:W0:Y:S02]  /*0610*/  F2I.FTZ.U32.TRUNC.NTZ R7, R7 ;  /* 0x0000000700077305 */ /* 0x000e24000021f000 */
[----:B0-----:R-:W-:-:S04]  /*0620*/  IMAD R11, R11, R7, RZ ;  /* 0x000000070b0b7224 */ /* 0x001fc800078e02ff */
        /* <DEDUP_REMOVED lines=11> */
.L_x_7:
[----:B------:R-:W-:Y:S01]  /*06e0*/  IMAD.MOV.U32 R6, RZ, RZ, R9 ;  /* 0x000000ffff067224 */ /* 0x000fe200078e0009 */
[----:B------:R-:W-:Y:S02]  /*06f0*/  MOV R8, UR5 ;  /* 0x0000000500087c02 */ /* 0x000fe40008000f00 */
[----:B------:R-:W-:-:S07]  /*0700*/  MOV R10, 0x720 ;  /* 0x00000720000a7802 */ /* 0x000fce0000000f00 */
[----:B------:R-:W-:Y:S05]  /*0710*/  CALL.REL.NOINC `($__internal_0_$__cuda_sm20_rem_u64) ;  /* 0x0000000400987944 */ /* 0x000fea0003c00000 */
.L_x_8:
[----:B------:R-:W-:Y:S05]  /*0720*/  BSYNC.RECONVERGENT B0 ;  /* 0x0000000000007941 */ /* 0x000fea0003800200 */
.L_x_6:
[----:B------:R-:W-:Y:S01]  /*0730*/  IMAD R9, R9, R2, RZ ;  /* 0x0000000209097224 */ /* 0x000fe200078e02ff */
[----:B------:R-:W-:Y:S01]  /*0740*/  BSSY.RECONVERGENT B0, `(.L_x_9) ;  /* 0x0000021000007945 */ /* 0x000fe20003800200 */
[----:B------:R-:W-:Y:S02]  /*0750*/  IMAD.MOV.U32 R6, RZ, RZ, R4 ;  /* 0x000000ffff067224 */ /* 0x000fe400078e0004 */
[----:B------:R-:W-:Y:S02]  /*0760*/  IMAD.MOV.U32 R7, RZ, RZ, R5 ;  /* 0x000000ffff077224 */ /* 0x000fe400078e0005 */
[-C--:B------:R-:W-:Y:S02]  /*0770*/  IMAD R9, R3, R8.reuse, R9 ;  /* 0x0000000803097224 */ /* 0x080fe400078e0209 */
[----:B------:R-:W-:-:S04]  /*0780*/  IMAD.WIDE.U32 R6, R2, R8, R6 ;  /* 0x0000000802067225 */ /* 0x000fc800078e0006 */
[----:B------:R-:W-:-:S05]  /*0790*/  IMAD.IADD R9, R7, 0x1, R9 ;  /* 0x0000000107097824 */ /* 0x000fca00078e0209 */
[----:B------:R-:W-:-:S13]  /*07a0*/  ISETP.NE.U32.AND P0, PT, R9, RZ, PT ;  /* 0x000000ff0900720c */ /* 0x000fda0003f05070 */
        /* <DEDUP_REMOVED lines=20> */
.L_x_10:
[----:B------:R-:W-:Y:S01]  /*08f0*/  IMAD.MOV.U32 R7, RZ, RZ, R9 ;  /* 0x000000ffff077224 */ /* 0x000fe200078e0009 */
[----:B------:R-:W-:Y:S02]  /*0900*/  MOV R8, UR5 ;  /* 0x0000000500087c02 */ /* 0x000fe40008000f00 */
[----:B------:R-:W-:-:S07]  /*0910*/  MOV R10, 0x930 ;  /* 0x00000930000a7802 */ /* 0x000fce0000000f00 */
[----:B------:R-:W-:Y:S05]  /*0920*/  CALL.REL.NOINC `($__internal_0_$__cuda_sm20_rem_u64) ;  /* 0x0000000400147944 */ /* 0x000fea0003c00000 */
[----:B------:R-:W-:Y:S02]  /*0930*/  IMAD.MOV.U32 R2, RZ, RZ, R8 ;  /* 0x000000ffff027224 */ /* 0x000fe400078e0008 */
[----:B------:R-:W-:-:S07]  /*0940*/  IMAD.MOV.U32 R3, RZ, RZ, R9 ;  /* 0x000000ffff037224 */ /* 0x000fce00078e0009 */
.L_x_11:
[----:B------:R-:W-:Y:S05]  /*0950*/  BSYNC.RECONVERGENT B0 ;  /* 0x0000000000007941 */ /* 0x000fea0003800200 */
.L_x_9:
[----:B------:R-:W0:Y:S01]  /*0960*/  LDCU.64 UR10, c[0x0][0x398] ;  /* 0x00007300ff0a77ac */ /* 0x000e220008000a00 */
[----:B------:R-:W1:Y:S01]  /*0970*/  LDCU.64 UR8, c[0x0][0x3a0] ;  /* 0x00007400ff0877ac */ /* 0x000e620008000a00 */
[----:B0-----:R-:W-:-:S04]  /*0980*/  ISETP.NE.U32.AND P0, PT, RZ, UR10, PT ;  /* 0x0000000aff007c0c */ /* 0x001fc8000bf05070 */
[----:B------:R-:W-:Y:S02]  /*0990*/  ISETP.NE.AND.EX P0, PT, RZ, UR11, PT, P0 ;  /* 0x0000000bff007c0c */ /* 0x000fe4000bf05300 */
[----:B-1----:R-:W-:-:S05]  /*09a0*/  IADD3 R4, P1, PT, R0, UR8, RZ ;  /* 0x0000000800047c10 */ /* 0x002fca000ff3e0ff */
[----:B------:R-:W-:-:S05]  /*09b0*/  IMAD.X R5, RZ, RZ, UR9, P1 ;  /* 0x00000009ff057e24 */ /* 0x000fca00088e06ff */
[----:B------:R0:W-:Y:S01]  /*09c0*/  STG.E.U8 desc[UR6][R4.64], RZ ;  /* 0x000000ff04007986 */ /* 0x0001e2000c101106 */
[----:B------:R-:W-:Y:S05]  /*09d0*/  @!P0 EXIT ;  /* 0x000000000000894d */ /* 0x000fea0003800000 */
[----:B------:R-:W1:Y:S01]  /*09e0*/  LDC.64 R6, c[0x0][0x390] ;  /* 0x0000e400ff067b82 */ /* 0x000e620000000a00 */
[----:B------:R-:W2:Y:S01]  /*09f0*/  LDCU.64 UR4, c[0x0][0x390] ;  /* 0x00007200ff0477ac */ /* 0x000ea20008000a00 */
[----:B-1----:R-:W3:Y:S01]  /*0a00*/  LDG.E.64 R6, desc[UR6][R6.64] ;  /* 0x0000000606067981 */ /* 0x002ee2000c1e1b00 */
[----:B------:R-:W-:Y:S01]  /*0a10*/  BSSY.RECONVERGENT B0, `(.L_x_12) ;  /* 0x0000033000007945 */ /* 0x000fe20003800200 */
[----:B---3--:R-:W-:-:S04]  /*0a20*/  ISETP.NE.U32.AND P0, PT, R2, R6, PT ;  /* 0x000000060200720c */ /* 0x008fc80003f05070 */
[----:B------:R-:W-:-:S13]  /*0a30*/  ISETP.NE.AND.EX P0, PT, R3, R7, PT, P0 ;  /* 0x000000070300720c */ /* 0x000fda0003f05300 */
[----:B--2---:R-:W-:Y:S05]  /*0a40*/  @!P0 BRA `(.L_x_13) ;  /* 0x0000000000bc8947 */ /* 0x004fea0003800000 */
[----:B------:R-:W1:Y:S01]  /*0a50*/  LDC.64 R6, c[0x0][0x398] ;  /* 0x0000e600ff067b82 */ /* 0x000e620000000a00 */
[----:B------:R-:W2:Y:S01]  /*0a60*/  LDCU.64 UR8, c[0x0][0x390] ;  /* 0x00007200ff0877ac */ /* 0x000ea20008000a00 */
[----:B------:R-:W-:Y:S02]  /*0a70*/  CS2R R12, SRZ ;  /* 0x00000000000c7805 */ /* 0x000fe4000001ff00 */
[----:B--2---:R-:W-:Y:S01]  /*0a80*/  MOV R10, UR8 ;  /* 0x00000008000a7c02 */ /* 0x004fe20008000f00 */
[----:B------:R-:W-:-:S07]  /*0a90*/  IMAD.U32 R11, RZ, RZ, UR9 ;  /* 0x00000009ff0b7e24 */ /* 0x000fce000f8e00ff */
.L_x_14:
[----:B------:R-:W-:-:S04]  /*0aa0*/  IADD3 R9, P1, PT, R12, 0x1, RZ ;  /* 0x000000010c097810 */ /* 0x000fc80007f3e0ff */
[----:B-1----:R-:W-:Y:S01]  /*0ab0*/  ISETP.NE.U32.AND P0, PT, R9, R6, PT ;  /* 0x000000060900720c */ /* 0x002fe20003f05070 */
[----:B------:R-:W-:-:S05]  /*0ac0*/  IMAD.X R0, RZ, RZ, R13, P1 ;  /* 0x000000ffff007224 */ /* 0x000fca00008e060d */
[----:B------:R-:W-:-:S13]  /*0ad0*/  ISETP.NE.AND.EX P0, PT, R0, R7, PT, P0 ;  /* 0x000000070000720c */ /* 0x000fda0003f05300 */
[----:B------:R-:W-:Y:S05]  /*0ae0*/  @!P0 EXIT ;  /* 0x000000000000894d */ /* 0x000fea0003800000 */
[----:B------:R-:W2:Y:S02]  /*0af0*/  LDG.E.64 R8, desc[UR6][R10.64+0x8] ;  /* 0x000008060a087981 */ /* 0x000ea4000c1e1b00 */
[----:B--2---:R-:W-:-:S04]  /*0b00*/  ISETP.NE.U32.AND P0, PT, R2, R8, PT ;  /* 0x000000080200720c */ /* 0x004fc80003f05070 */
[----:B------:R-:W-:-:S13]  /*0b10*/  ISETP.NE.AND.EX P0, PT, R3, R9, PT, P0 ;  /* 0x000000090300720c */ /* 0x000fda0003f05300 */
[----:B------:R-:W-:Y:S05]  /*0b20*/  @!P0 BRA `(.L_x_13) ;  /* 0x0000000000848947 */ /* 0x000fea0003800000 */
[----:B------:R-:W-:-:S04]  /*0b30*/  IADD3 R9, P1, PT, R12, 0x2, RZ ;  /* 0x000000020c097810 */ /* 0x000fc80007f3e0ff */
[----:B------:R-:W-:Y:S01]  /*0b40*/  ISETP.NE.U32.AND P0, PT, R9, R6, PT ;  /* 0x000000060900720c */ /* 0x000fe20003f05070 */
        /* <DEDUP_REMOVED lines=8> */
[----:B------:R-:W-:Y:S02]  /*0bd0*/  ISETP.NE.U32.AND P0, PT, R9, R6, PT ;  /* 0x000000060900720c */ /* 0x000fe40003f05070 */
[----:B------:R-:W-:-:S04]  /*0be0*/  IADD3.X R0, PT, PT, RZ, R13, RZ, P1, !PT ;  /* 0x0000000dff007210 */ /* 0x000fc80000ffe4ff */
[----:B------:R-:W-:-:S13]  /*0bf0*/  ISETP.NE.AND.EX P0, PT, R0, R7, PT, P0 ;  /* 0x000000070000720c */ /* 0x000fda0003f05300 */
[----:B------:R-:W-:Y:S05]  /*0c00*/  @!P0 EXIT ;  /* 0x000000000000894d */ /* 0x000fea0003800000 */
[----:B------:R-:W2:Y:S02]  /*0c10*/  LDG.E.64 R8, desc[UR6][R10.64+0x18] ;  /* 0x000018060a087981 */ /* 0x000ea4000c1e1b00 */
[----:B--2---:R-:W-:-:S04]  /*0c20*/  ISETP.NE.U32.AND P0, PT, R2, R8, PT ;  /* 0x000000080200720c */ /* 0x004fc80003f05070 */
[----:B------:R-:W-:-:S13]  /*0c30*/  ISETP.NE.AND.EX P0, PT, R3, R9, PT, P0 ;  /* 0x000000090300720c */ /* 0x000fda0003f05300 */
[----:B------:R-:W-:Y:S05]  /*0c40*/  @!P0 BRA `(.L_x_13) ;  /* 0x00000000003c8947 */ /* 0x000fea0003800000 */
[----:B------:R-:W-:-:S05]  /*0c50*/  IADD3 R9, P0, PT, R12, 0x4, RZ ;  /* 0x000000040c097810 */ /* 0x000fca0007f1e0ff */
[----:B------:R-:W-:Y:S01]  /*0c60*/  IMAD.X R0, RZ, RZ, R13, P0 ;  /* 0x000000ffff007224 */ /* 0x000fe200000e060d */
[----:B------:R-:W-:-:S04]  /*0c70*/  ISETP.NE.U32.AND P0, PT, R9, R6, PT ;  /* 0x000000060900720c */ /* 0x000fc80003f05070 */
[----:B------:R-:W-:-:S13]  /*0c80*/  ISETP.NE.AND.EX P0, PT, R0, R7, PT, P0 ;  /* 0x000000070000720c */ /* 0x000fda0003f05300 */
[----:B------:R-:W-:Y:S05]  /*0c90*/  @!P0 EXIT ;  /* 0x000000000000894d */ /* 0x000fea0003800000 */
[----:B------:R-:W-:Y:S02]  /*0ca0*/  IMAD.MOV.U32 R12, RZ, RZ, R9 ;  /* 0x000000ffff0c7224 */ /* 0x000fe400078e0009 */
[----:B------:R-:W-:-:S03]  /*0cb0*/  IMAD.MOV.U32 R13, RZ, RZ, R0 ;  /* 0x000000ffff0d7224 */ /* 0x000fc600078e0000 */
[----:B------:R-:W-:-:S04]  /*0cc0*/  LEA R10, P0, R12, UR4, 0x3 ;  /* 0x000000040c0a7c11 */ /* 0x000fc8000f8018ff */
[----:B------:R-:W-:Y:S02]  /*0cd0*/  LEA.HI.X R11, R12, UR5, R13, 0x3, P0 ;  /* 0x000000050c0b7c11 */ /* 0x000fe400080f1c0d */
[----:B------:R-:W-:-:S03]  /*0ce0*/  MOV R8, R10 ;  /* 0x0000000a00087202 */ /* 0x000fc60000000f00 */
[----:B------:R-:W-:-:S06]  /*0cf0*/  IMAD.MOV.U32 R9, RZ, RZ, R11 ;  /* 0x000000ffff097224 */ /* 0x000fcc00078e000b */
[----:B------:R-:W2:Y:S02]  /*0d00*/  LDG.E.64 R8, desc[UR6][R8.64] ;  /* 0x0000000608087981 */ /* 0x000ea4000c1e1b00 */
[----:B--2---:R-:W-:-:S04]  /*0d10*/  ISETP.NE.U32.AND P0, PT, R2, R8, PT ;  /* 0x000000080200720c */ /* 0x004fc80003f05070 */
[----:B------:R-:W-:-:S13]  /*0d20*/  ISETP.NE.AND.EX P0, PT, R3, R9, PT, P0 ;  /* 0x000000090300720c */ /* 0x000fda0003f05300 */
[----:B------:R-:W-:Y:S05]  /*0d30*/  @P0 BRA `(.L_x_14) ;  /* 0xfffffffc00580947 */ /* 0x000fea000383ffff */
.L_x_13:
[----:B------:R-:W-:Y:S05]  /*0d40*/  BSYNC.RECONVERGENT B0 ;  /* 0x0000000000007941 */ /* 0x000fea0003800200 */
.L_x_12:
[----:B------:R-:W-:-:S05]  /*0d50*/  IMAD.MOV.U32 R2, RZ, RZ, 0x1 ;  /* 0x00000001ff027424 */ /* 0x000fca00078e00ff */
[----:B------:R-:W-:Y:S01]  /*0d60*/  STG.E.U8 desc[UR6][R4.64], R2 ;  /* 0x0000000204007986 */ /* 0x000fe2000c101106 */
[----:B------:R-:W-:Y:S05]  /*0d70*/  EXIT ;  /* 0x000000000000794d */ /* 0x000fea0003800000 */
        .weak           $__internal_0_$__cuda_sm20_rem_u64
        .type           $__internal_0_$__cuda_sm20_rem_u64,@function
        .size           $__internal_0_$__cuda_sm20_rem_u64,(.L_x_138 - $__internal_0_$__cuda_sm20_rem_u64)
$__internal_0_$__cuda_sm20_rem_u64:
[----:B------:R-:W-:-:S06]  /*0d80*/  IMAD.U32 R9, RZ, RZ, UR4 ;  /* 0x00000004ff097e24 */ /* 0x000fcc000f8e00ff */
[----:B------:R-:W0:Y:S08]  /*0d90*/  I2F.U64.RP R9, R8 ;  /* 0x0000000800097312 */ /* 0x000e300000309000 */
[----:B0-----:R-:W0:Y:S02]  /*0da0*/  MUFU.RCP R11, R9 ;  /* 0x00000009000b7308 */ /* 0x001e240000001000 */
[----:B0-----:R-:W-:-:S06]  /*0db0*/  IADD3 R11, PT, PT, R11, 0x1ffffffe, RZ ;  /* 0x1ffffffe0b0b7810 */ /* 0x001fcc0007ffe0ff */
[----:B------:R-:W0:Y:S02]  /*0dc0*/  F2I.U64.TRUNC R12, R11 ;  /* 0x0000000b000c7311 */ /* 0x000e24000020d800 */
[----:B0-----:R-:W-:-:S04]  /*0dd0*/  IMAD.WIDE.U32 R14, R12, R8, RZ ;  /* 0x000000080c0e7225 */ /* 0x001fc800078e00ff */
[----:B------:R-:W-:Y:S01]  /*0de0*/  IMAD R15, R12, UR4, R15 ;  /* 0x000000040c0f7c24 */ /* 0x000fe2000f8e020f */
[----:B------:R-:W-:-:S03]  /*0df0*/  IADD3 R17, P0, PT, RZ, -R14, RZ ;  /* 0x8000000eff117210 */ /* 0x000fc60007f1e0ff */
[----:B------:R-:W-:Y:S02]  /*0e00*/  IMAD R15, R13, R8, R15 ;  /* 0x000000080d0f7224 */ /* 0x000fe400078e020f */
[----:B------:R-:W-:-:S04]  /*0e10*/  IMAD.HI.U32 R14, R12, R17, RZ ;  /* 0x000000110c0e7227 */ /* 0x000fc800078e00ff */
[----:B------:R-:W-:Y:S02]  /*0e20*/  IMAD.X R19, RZ, RZ, ~R15, P0 ;  /* 0x000000ffff137224 */ /* 0x000fe400000e0e0f */
[----:B------:R-:W-:Y:S02]  /*0e30*/  IMAD.MOV.U32 R15, RZ, RZ, R12 ;  /* 0x000000ffff0f7224 */ /* 0x000fe400078e000c */
[-C--:B------:R-:W-:Y:S02]  /*0e40*/  IMAD R21, R13, R19.reuse, RZ ;  /* 0x000000130d157224 */ /* 0x080fe400078e02ff */
[----:B------:R-:W-:-:S04]  /*0e50*/  IMAD.WIDE.U32 R14, P0, R12, R19, R14 ;  /* 0x000000130c0e7225 */ /* 0x000fc8000780000e */
[----:B------:R-:W-:-:S04]  /*0e60*/  IMAD.HI.U32 R9, R13, R19, RZ ;  /* 0x000000130d097227 */ /* 0x000fc800078e00ff */
[----:B------:R-:W-:-:S04]  /*0e70*/  IMAD.HI.U32 R14, P1, R13, R17, R14 ;  /* 0x000000110d0e7227 */ /* 0x000fc8000782000e */
[----:B------:R-:W-:Y:S01]  /*0e80*/  IMAD.X R9, R9, 0x1, R13, P0 ;  /* 0x0000000109097824 */ /* 0x000fe200000e060d */
[----:B------:R-:W-:-:S04]  /*0e90*/  IADD3 R15, P2, PT, R21, R14, RZ ;  /* 0x0000000e150f7210 */ /* 0x000fc80007f5e0ff */
[----:B------:R-:W-:Y:S01]  /*0ea0*/  IADD3.X R9, PT, PT, RZ, RZ, R9, P2, P1 ;  /* 0x000000ffff097210 */ /* 0x000fe200017e2409 */
[----:B------:R-:W-:-:S04]  /*0eb0*/  IMAD.WIDE.U32 R12, R15, R8, RZ ;  /* 0x000000080f0c7225 */ /* 0x000fc800078e00ff */
[----:B------:R-:W-:Y:S01]  /*0ec0*/  IMAD R11, R15, UR4, R13 ;  /* 0x000000040f0b7c24 */ /* 0x000fe2000f8e020d */
[----:B------:R-:W-:-:S03]  /*0ed0*/  IADD3 R13, P0, PT, RZ, -R12, RZ ;  /* 0x8000000cff0d7210 */ /* 0x000fc60007f1e0ff */
[----:B------:R-:W-:Y:S02]  /*0ee0*/  IMAD R11, R9, R8, R11 ;  /* 0x00000008090b7224 */ /* 0x000fe400078e020b */
[----:B------:R-:W-:-:S03]  /*0ef0*/  IMAD.HI.U32 R14, R15, R13, RZ ;  /* 0x0000000d0f0e7227 */ /* 0x000fc600078e00ff */
[----:B------:R-:W-:-:S05]  /*0f00*/  IADD3.X R12, PT, PT, RZ, ~R11, RZ, P0, !PT ;  /* 0x8000000bff0c7210 */ /* 0x000fca00007fe4ff */
[----:B------:R-:W-:-:S04]  /*0f10*/  IMAD.WIDE.U32 R14, P0, R15, R12, R14 ;  /* 0x0000000c0f0e7225 */ /* 0x000fc8000780000e */
[C---:B------:R-:W-:Y:S02]  /*0f20*/  IMAD R16, R9.reuse, R12, RZ ;  /* 0x0000000c09107224 */ /* 0x040fe400078e02ff */
[----:B------:R-:W-:-:S04]  /*0f30*/  IMAD.HI.U32 R11, P1, R9, R13, R14 ;  /* 0x0000000d090b7227 */ /* 0x000fc8000782000e */
[----:B------:R-:W-:Y:S01]  /*0f40*/  IMAD.HI.U32 R12, R9, R12, RZ ;  /* 0x0000000c090c7227 */ /* 0x000fe200078e00ff */
[----:B------:R-:W-:-:S03]  /*0f50*/  IADD3 R11, P2, PT, R16, R11, RZ ;  /* 0x0000000b100b7210 */ /* 0x000fc60007f5e0ff */
[----:B------:R-:W-:Y:S02]  /*0f60*/  IMAD.X R9, R12, 0x1, R9, P0 ;  /* 0x000000010c097824 */ /* 0x000fe400000e0609 */
[----:B------:R-:W-:-:S03]  /*0f70*/  IMAD.HI.U32 R12, R11, R6, RZ ;  /* 0x000000060b0c7227 */ /* 0x000fc600078e00ff */
[----:B------:R-:W-:Y:S01]  /*0f80*/  IADD3.X R9, PT, PT, RZ, RZ, R9, P2, P1 ;  /* 0x000000ffff097210 */ /* 0x000fe200017e2409 */
[----:B------:R-:W-:Y:S02]  /*0f90*/  IMAD.MOV.U32 R13, RZ, RZ, RZ ;  /* 0x000000ffff0d7224 */ /* 0x000fe400078e00ff */
[----:B------:R-:W-:-:S04]  /*0fa0*/  IMAD.WIDE.U32 R12, R11, R7, R12 ;  /* 0x000000070b0c7225 */ /* 0x000fc800078e000c */
[C---:B------:R-:W-:Y:S02]  /*0fb0*/  IMAD R14, R9.reuse, R7, RZ ;  /* 0x00000007090e7224 */ /* 0x040fe400078e02ff */
[----:B------:R-:W-:-:S04]  /*0fc0*/  IMAD.HI.U32 R11, P0, R9, R6, R12 ;  /* 0x00000006090b7227 */ /* 0x000fc8000780000c */
[----:B------:R-:W-:Y:S01]  /*0fd0*/  IMAD.HI.U32 R9, R9, R7, RZ ;  /* 0x0000000709097227 */ /* 0x000fe200078e00ff */
[----:B------:R-:W-:-:S03]  /*0fe0*/  IADD3 R11, P1, PT, R14, R11, RZ ;  /* 0x0000000b0e0b7210 */ /* 0x000fc60007f3e0ff */
[----:B------:R-:W-:Y:S02]  /*0ff0*/  IMAD.X R9, RZ, RZ, R9, P0 ;  /* 0x000000ffff097224 */ /* 0x000fe400000e0609 */
[----:B------:R-:W-:-:S03]  /*1000*/  IMAD.WIDE.U32 R12, R11, R8, RZ ;  /* 0x000000080b0c7225 */ /* 0x000fc600078e00ff */
[----:B------:R-:W-:Y:S01]  /*1010*/  IADD3.X R9, PT, PT, RZ, R9, RZ, P1, !PT ;  /* 0x00000009ff097210 */ /* 0x000fe20000ffe4ff */
[----:B------:R-:W-:Y:S01]  /*1020*/  IMAD R11, R11, UR4, R13 ;  /* 0x000000040b0b7c24 */ /* 0x000fe2000f8e020d */
[----:B------:R-:W-:-:S03]  /*1030*/  IADD3 R13, P1, PT, -R12, R6, RZ ;  /* 0x000000060c0d7210 */ /* 0x000fc60007f3e1ff */
[-C--:B------:R-:W-:Y:S01]  /*1040*/  IMAD R6, R9, R8.reuse, R11 ;  /* 0x0000000809067224 */ /* 0x080fe200078e020b */
[----:B------:R-:W-:Y:S01]  /*1050*/  ISETP.GE.U32.AND P0, PT, R13, R8, PT ;  /* 0x000000080d00720c */ /* 0x000fe20003f06070 */
[----:B------:R-:W-:Y:S02]  /*1060*/  IMAD.MOV.U32 R11, RZ, RZ, 0x0 ;  /* 0x00000000ff0b7424 */ /* 0x000fe400078e00ff */
[----:B------:R-:W-:Y:S01]  /*1070*/  IMAD.X R9, R7, 0x1, ~R6, P1 ;  /* 0x0000000107097824 */ /* 0x000fe200008e0e06 */
[----:B------:R-:W-:-:S04]  /*1080*/  IADD3 R7, P1, PT, -R8, R13, RZ ;  /* 0x0000000d08077210 */ /* 0x000fc80007f3e1ff */
[C---:B------:R-:W-:Y:S02]  /*1090*/  ISETP.GE.U32.AND.EX P0, PT, R9.reuse, UR4, PT, P0 ;  /* 0x0000000409007c0c */ /* 0x040fe4000bf06100 */
[----:B------:R-:W-:Y:S02]  /*10a0*/  IADD3.X R12, PT, PT, R9, ~UR4, RZ, P1, !PT ;  /* 0x80000004090c7c10 */ /* 0x000fe40008ffe4ff */
[----:B------:R-:W-:Y:S02]  /*10b0*/  SEL R7, R7, R13, P0 ;  /* 0x0000000d07077207 */ /* 0x000fe40000000000 */
[----:B------:R-:W-:Y:S02]  /*10c0*/  SEL R12, R12, R9, P0 ;  /* 0x000000090c0c7207 */ /* 0x000fe40000000000 */
[----:B------:R-:W-:Y:S02]  /*10d0*/  ISETP.GE.U32.AND P0, PT, R7, R8, PT ;  /* 0x000000080700720c */ /* 0x000fe40003f06070 */
[----:B------:R-:W-:-:S02]  /*10e0*/  IADD3 R6, P2, PT, -R8, R7, RZ ;  /* 0x0000000708067210 */ /* 0x000fc40007f5e1ff */
[----:B------:R-:W-:Y:S02]  /*10f0*/  ISETP.NE.U32.AND P1, PT, R8, RZ, PT ;  /* 0x000000ff0800720c */ /* 0x000fe40003f25070 */
[C---:B------:R-:W-:Y:S02]  /*1100*/  ISETP.GE.U32.AND.EX P0, PT, R12.reuse, UR4, PT, P0 ;  /* 0x000000040c007c0c */ /* 0x040fe4000bf06100 */
[----:B------:R-:W-:Y:S02]  /*1110*/  IADD3.X R9, PT, PT, R12, ~UR4, RZ, P2, !PT ;  /* 0x800000040c097c10 */ /* 0x000fe400097fe4ff */
[----:B------:R-:W-:Y:S02]  /*1120*/  ISETP.NE.AND.EX P1, PT, RZ, UR4, PT, P1 ;  /* 0x00000004ff007c0c */ /* 0x000fe4000bf25310 */
[----:B------:R-:W-:Y:S02]  /*1130*/  SEL R8, R6, R7, P0 ;  /* 0x0000000706087207 */ /* 0x000fe40000000000 */
[----:B------:R-:W-:-:S02]  /*1140*/  SEL R9, R9, R12, P0 ;  /* 0x0000000c09097207 */ /* 0x000fc40000000000 */
[----:B------:R-:W-:Y:S02]  /*1150*/  SEL R8, R8, 0xffffffff, P1 ;  /* 0xffffffff08087807 */ /* 0x000fe40000800000 */
[----:B------:R-:W-:Y:S01]  /*1160*/  SEL R9, R9, 0xffffffff, P1 ;  /* 0xffffffff09097807 */ /* 0x000fe20000800000 */
[----:B------:R-:W-:Y:S06]  /*1170*/  RET.REL.NODEC R10 `(filter_by_residue_kernel) ;  /* 0xffffffec0aa07950 */ /* 0x000fec0003c3ffff */
.L_x_15:
[----:B------:R-:W-:-:S00]  /*1180*/  BRA `(.L_x_15) ;  /* 0xfffffffc00fc7947 */ /* 0x000fc0000383ffff */
[----:B------:R-:W-:-:S00]  /*1190*/  NOP ;  /* 0x0000000000007918 */ /* 0x000fc00000000000 */
        /* <DEDUP_REMOVED lines=14> */
.L_x_138:


//--------------------- .text.check_is_nice_kernel --------------------------
	.section	.text.check_is_nice_kernel,"ax",@progbits
	.align	128
        .global         check_is_nice_kernel
        .type           check_is_nice_kernel,@function
        .size           check_is_nice_kernel,(.L_x_139 - check_is_nice_kernel)
        .other          check_is_nice_kernel,@"STO_CUDA_ENTRY STV_DEFAULT"
check_is_nice_kernel:
.text.check_is_nice_kernel:
        /* <DEDUP_REMOVED lines=12> */
[----:B------:R-:W1:Y:S03]  /*00c0*/  LDCU.64 UR6, c[0x0][0x358] ;  /* 0x00006b00ff0677ac */ /* 0x000e660008000a00 */
[C---:B0-----:R-:W-:Y:S02]  /*00d0*/  IADD3 R10, P0, PT, R30.reuse, UR8, RZ ;  /* 0x000000081e0a7c10 */ /* 0x041fe4000ff1e0ff */
[----:B------:R-:W-:Y:S01]  /*00e0*/  IADD3 R30, P1, PT, R30, UR10, RZ ;  /* 0x0000000a1e1e7c10 */ /* 0x000fe2000ff3e0ff */
[----:B------:R-:W0:Y:S01]  /*00f0*/  LDCU UR4, c[0x0][0x398] ;  /* 0x00007300ff0477ac */ /* 0x000e220008000800 */
[----:B------:R-:W-:-:S02]  /*0100*/  IADD3.X R11, PT, PT, R2, UR9, RZ, P0, !PT ;  /* 0x00000009020b7c10 */ /* 0x000fc400087fe4ff */
[----:B------:R-:W-:Y:S01]  /*0110*/  IADD3.X R31, PT, PT, R2, UR11, RZ, P1, !PT ;  /* 0x0000000b021f7c10 */ /* 0x000fe20008ffe4ff */
[----:B------:R-:W2:Y:S03]  /*0120*/  LDCU UR10, c[0x0][0x398] ;  /* 0x00007300ff0a77ac */ /* 0x000ea60008000800 */
[----:B-1----:R-:W3:Y:S01]  /*0130*/  LDG.E.64 R10, desc[UR6][R10.64] ;  /* 0x000000060a0a7981 */ /* 0x002ee2000c1e1b00 */
[----:B------:R-:W1:Y:S03]  /*0140*/  LDCU UR11, c[0x0][0x398] ;  /* 0x00007300ff0b77ac */ /* 0x000e660008000800 */
[----:B------:R-:W4:Y:S01]  /*0150*/  LDG.E.64 R30, desc[UR6][R30.64] ;  /* 0x000000061e1e7981 */ /* 0x000f22000c1e1b00 */
[----:B------:R-:W-:Y:S01]  /*0160*/  UMOV UR5, URZ ;  /* 0x000000ff00057c82 */ /* 0x000fe20008000000 */
[----:B------:R-:W-:Y:S01]  /*0170*/  BSSY.RECONVERGENT B0, `(.L_x_16) ;  /* 0x000020f000007945 */ /* 0x000fe20003800200 */
[----:B---3--:R-:W-:-:S04]  /*0180*/  IMAD.WIDE.U32 R2, R11, R10, RZ ;  /* 0x0000000a0b027225 */ /* 0x008fc800078e00ff */
[----:B------:R-:W-:-:S04]  /*0190*/  IMAD.WIDE.U32 R14, R10, R10, RZ ;  /* 0x0000000a0a0e7225 */ /* 0x000fc800078e00ff */
[----:B------:R-:W-:-:S04]  /*01a0*/  IMAD.WIDE.U32 R2, P0, R10, R11, R2 ;  /* 0x0000000b0a027225 */ /* 0x000fc80007800002 */
[----:B----4-:R-:W-:Y:S01]  /*01b0*/  IMAD R7, R31, R10, RZ ;  /* 0x0000000a1f077224 */ /* 0x010fe200078e02ff */
[----:B------:R-:W-:Y:S01]  /*01c0*/  IADD3 R29, P1, PT, R15, R2, RZ ;  /* 0x000000020f1d7210 */ /* 0x000fe20007f3e0ff */
[----:B------:R-:W-:-:S04]  /*01d0*/  IMAD.WIDE.U32 R4, R30, R10, RZ ;  /* 0x0000000a1e047225 */ /* 0x000fc800078e00ff */
[----:B------:R-:W-:Y:S02]  /*01e0*/  IMAD R7, R11, R30, R7 ;  /* 0x0000001e0b077224 */ /* 0x000fe400078e0207 */
[----:B------:R-:W-:Y:S02]  /*01f0*/  IMAD.X R25, RZ, RZ, RZ, P0 ;  /* 0x000000ffff197224 */ /* 0x000fe400000e06ff */
[----:B------:R-:W-:Y:S01]  /*0200*/  IMAD.MOV.U32 R24, RZ, RZ, R3 ;  /* 0x000000ffff187224 */ /* 0x000fe200078e0003 */
[----:B------:R-:W-:Y:S01]  /*0210*/  IADD3 R33, PT, PT, R5, R7, RZ ;  /* 0x0000000705217210 */ /* 0x000fe20007ffe0ff */
[----:B------:R-:W-:-:S03]  /*0220*/  IMAD.WIDE.U32 R2, R29, R10, RZ ;  /* 0x0000000a1d027225 */ /* 0x000fc600078e00ff */
[----:B------:R-:W-:Y:S01]  /*0230*/  SHF.L.U64.HI R23, R4, 0x1, R33 ;  /* 0x0000000104177819 */ /* 0x000fe20000010221 */
[----:B------:R-:W-:-:S04]  /*0240*/  IMAD.WIDE.U32 R18, R11, R30, RZ ;  /* 0x0000001e0b127225 */ /* 0x000fc800078e00ff */
[----:B------:R-:W-:Y:S02]  /*0250*/  IMAD.SHL.U32 R22, R4, 0x2, RZ ;  /* 0x0000000204167824 */ /* 0x000fe400078e00ff */
[----:B------:R-:W-:-:S04]  /*0260*/  IMAD.WIDE.U32.X R24, R11, R11, R24, P1 ;  /* 0x0000000b0b187225 */ /* 0x000fc800008e0418 */
[----:B------:R-:W-:Y:S01]  /*0270*/  IMAD.WIDE.U32 R34, R31, R30, RZ ;  /* 0x0000001e1f227225 */ /* 0x000fe200078e00ff */
[----:B------:R-:W-:-:S03]  /*0280*/  IADD3 R17, P1, PT, R22, R24, RZ ;  /* 0x0000001816117210 */ /* 0x000fc60007f3e0ff */
[----:B------:R-:W-:Y:S01]  /*0290*/  IMAD.WIDE.U32 R20, R10, R30, RZ ;  /* 0x0000001e0a147225 */ /* 0x000fe200078e00ff */
[----:B------:R-:W-:-:S03]  /*02a0*/  IADD3.X R16, PT, PT, R23, R25, RZ, P1, !PT ;  /* 0x0000001917107210 */ /* 0x000fc60000ffe4ff */
[----:B------:R-:W-:-:S04]  /*02b0*/  IMAD.WIDE.U32 R2, P2, R11, R14, R2 ;  /* 0x0000000e0b027225 */ /* 0x000fc80007840002 */
[----:B------:R-:W-:Y:S01]  /*02c0*/  IMAD.WIDE.U32 R18, P0, R10, R31, R18 ;  /* 0x0000001f0a127225 */ /* 0x000fe20007800012 */
[----:B------:R-:W-:-:S03]  /*02d0*/  IADD3.X R13, PT, PT, RZ, RZ, RZ, P2, !PT ;  /* 0x000000ffff0d7210 */ /* 0x000fc600017fe4ff */
[----:B------:R-:W-:-:S04]  /*02e0*/  IMAD.WIDE.U32 R4, R14, R10, RZ ;  /* 0x0000000a0e047225 */ /* 0x000fc800078e00ff */
[----:B------:R-:W-:Y:S01]  /*02f0*/  IMAD.WIDE.U32 R6, R30, R30, RZ ;  /* 0x0000001e1e067225 */ /* 0x000fe200078e00ff */
[----:B------:R-:W-:-:S03]  /*0300*/  IADD3 R2, P3, PT, R5, R2, RZ ;  /* 0x0000000205027210 */ /* 0x000fc60007f7e0ff */
[----:B------:R-:W-:-:S04]  /*0310*/  IMAD.WIDE.U32 R34, P5, R30, R31, R34 ;  /* 0x0000001f1e227225 */ /* 0x000fc800078a0022 */
[----:B------:R-:W-:Y:S01]  /*0320*/  IMAD.X R9, RZ, RZ, RZ, P0 ;  /* 0x000000ffff097224 */ /* 0x000fe200000e06ff */
[----:B------:R-:W-:Y:S01]  /*0330*/  IADD3 RZ, P0, PT, R21, R18, RZ ;  /* 0x0000001215ff7210 */ /* 0x000fe20007f1e0ff */
[----:B------:R-:W-:Y:S01]  /*0340*/  IMAD.MOV.U32 R12, RZ, RZ, R3 ;  /* 0x000000ffff0c7224 */ /* 0x000fe200078e0003 */
[----:B------:R-:W-:Y:S01]  /*0350*/  IADD3 RZ, P2, PT, R7, R34, RZ ;  /* 0x0000002207ff7210 */ /* 0x000fe20007f5e0ff */
[----:B------:R-:W-:Y:S02]  /*0360*/  IMAD.MOV.U32 R8, RZ, RZ, R19 ;  /* 0x000000ffff087224 */ /* 0x000fe400078e0013 */
[----:B------:R-:W-:-:S04]  /*0370*/  IMAD.WIDE.U32.X R6, R11, R29, R12, P3 ;  /* 0x0000001d0b067225 */ /* 0x000fc800018e040c */
[----:B------:R-:W-:Y:S01]  /*0380*/  IMAD.WIDE.U32.X R8, R11, R31, R8, P0 ;  /* 0x0000001f0b087225 */ /* 0x000fe200000e0408 */
[----:B------:R-:W-:-:S03]  /*0390*/  ISETP.GE.U32.AND P0, PT, R17, R22, PT ;  /* 0x000000161100720c */ /* 0x000fc60003f06070 */
[----:B------:R-:W-:Y:S01]  /*03a0*/  IMAD.WIDE.U32 R18, R16, R10, RZ ;  /* 0x0000000a10127225 */ /* 0x000fe200078e00ff */
[----:B------:R-:W-:Y:S02]  /*03b0*/  SHF.L.W.U32.HI R32, R33, 0x1, R8 ;  /* 0x0000000121207819 */ /* 0x000fe40000010e08 */
[----:B------:R-:W-:Y:S01]  /*03c0*/  SHF.L.W.U32.HI R33, R8, 0x1, R9 ;  /* 0x0000000108217819 */ /* 0x000fe20000010e09 */
[----:B------:R-:W-:Y:S01]  /*03d0*/  IMAD.WIDE.U32 R20, R29, R30, RZ ;  /* 0x0000001e1d147225 */ /* 0x000fe200078e00ff */
[----:B------:R-:W-:-:S03]  /*03e0*/  ISETP.GE.U32.AND.EX P0, PT, R16, R23, PT, P0 ;  /* 0x000000171000720c */ /* 0x000fc60003f06100 */
[----:B------:R-:W-:Y:S01]  /*03f0*/  IMAD.WIDE.U32 R26, R10, R17, R6 ;  /* 0x000000110a1a7225 */ /* 0x000fe200078e0006 */
[----:B------:R-:W-:-:S03]  /*0400*/  SEL R3, RZ, 0x1, P0 ;  /* 0x00000001ff037807 */ /* 0x000fc60000000000 */
[----:B------:R-:W-:Y:S01]  /*0410*/  IMAD.WIDE.U32 R18, P3, R11, R17, R18 ;  /* 0x000000110b127225 */ /* 0x000fe20007860012 */
[----:B------:R-:W-:Y:S02]  /*0420*/  ISETP.GE.U32.AND P6, PT, R26, R6, PT ;  /* 0x000000061a00720c */ /* 0x000fe40003fc6070 */
[----:B------:R-:W-:Y:S01]  /*0430*/  MOV R6, R35 ;  /* 0x0000002300067202 */ /* 0x000fe20000000f00 */
[----:B------:R-:W-:-:S04]  /*0440*/  IMAD.WIDE.U32 R12, R14, R30, RZ ;  /* 0x0000001e0e0c7225 */ /* 0x000fc800078e00ff */
[----:B------:R-:W-:-:S04]  /*0450*/  IMAD.WIDE.U32 R20, P1, R31, R14, R20 ;  /* 0x0000000e1f147225 */ /* 0x000fc80007820014 */
[----:B------:R-:W-:Y:S01]  /*0460*/  IMAD.IADD R27, R18, 0x1, R27 ;  /* 0x00000001121b7824 */ /* 0x000fe200078e021b */
[----:B------:R-:W-:Y:S01]  /*0470*/  IADD3 RZ, P4, PT, R13, R20, RZ ;  /* 0x000000140dff7210 */ /* 0x000fe20007f9e0ff */
[----:B------:R-:W-:-:S03]  /*0480*/  IMAD.WIDE.U32 R22, R30, R30, R32 ;  /* 0x0000001e1e167225 */ /* 0x000fc600078e0020 */
[----:B------:R-:W-:Y:S01]  /*0490*/  ISETP.GE.U32.AND.EX P0, PT, R27, R7, PT, P6 ;  /* 0x000000071b00720c */ /* 0x000fe20003f06160 */
[----:B------:R-:W-:Y:S01]  /*04a0*/  IMAD.WIDE.U32 R12, R17, R10, RZ ;  /* 0x0000000a110c7225 */ /* 0x000fe200078e00ff */
[----:B------:R-:W-:Y:S02]  /*04b0*/  IADD3 R22, P6, PT, R3, R22, RZ ;  /* 0x0000001603167210 */ /* 0x000fe40007fde0ff */
[----:B------:R-:W-:Y:S01]  /*04c0*/  IADD3.X R7, PT, PT, RZ, RZ, RZ, P5, !PT ;  /* 0x000000ffff077210 */ /* 0x000fe20002ffe4ff */
[----:B------:R-:W-:Y:S01]  /*04d0*/  IMAD.X R25, RZ, RZ, RZ, P1 ;  /* 0x000000ffff197224 */ /* 0x000fe200008e06ff */
[----:B------:R-:W-:Y:S01]  /*04e0*/  IADD3 RZ, P5, PT, R13, R18, RZ ;  /* 0x000000120dff7210 */ /* 0x000fe20007fbe0ff */
[----:B------:R-:W-:-:S04]  /*04f0*/  IMAD.WIDE.U32 R12, R30, R14, R26 ;  /* 0x0000000e1e0c7225 */ /* 0x000fc800078e001a */
[----:B------:R-:W-:Y:S01]  /*0500*/  IMAD.X R23, R34, 0x1, R23, P6 ;  /* 0x0000000122177824 */ /* 0x000fe200030e0617 */
[----:B------:R-:W-:Y:S01]  /*0510*/  ISETP.GE.U32.AND P6, PT, R22, R32, PT ;  /* 0x000000201600720c */ /* 0x000fe20003fc6070 */
[----:B------:R-:W-:Y:S01]  /*0520*/  IMAD.MOV.U32 R24, RZ, RZ, R21 ;  /* 0x000000ffff187224 */ /* 0x000fe200078e0015 */
[----:B------:R-:W-:Y:S01]  /*0530*/  IADD3 R3, PT, PT, R20, R13, RZ ;  /* 0x0000000d14037210 */ /* 0x000fe20007ffe0ff */
[C---:B------:R-:W-:Y:S01]  /*0540*/  IMAD.WIDE.U32 R20, R23.reuse, R10, RZ ;  /* 0x0000000a17147225 */ /* 0x040fe200078e00ff */
[----:B------:R-:W-:-:S03]  /*0550*/  ISETP.GE.U32.AND.EX P1, PT, R23, R33, PT, P6 ;  /* 0x000000211700720c */ /* 0x000fc60003f26160 */
[----:B------:R-:W-:Y:S02]  /*0560*/  IMAD.X R33, RZ, RZ, RZ, P3 ;  /* 0x000000ffff217224 */ /* 0x000fe400018e06ff */
[----:B------:R-:W-:Y:S02]  /*0570*/  IMAD.MOV.U32 R32, RZ, RZ, R19 ;  /* 0x000000ffff207224 */ /* 0x000fe400078e0013 */
[----:B------:R-:W-:-:S04]  /*0580*/  IMAD.WIDE.U32.X R24, R31, R29, R24, P4 ;  /* 0x0000001d1f187225 */ /* 0x000fc800020e0418 */
[----:B------:R-:W-:-:S04]  /*0590*/  IMAD.WIDE.U32.X R32, R11, R16, R32, P5 ;  /* 0x000000100b207225 */ /* 0x000fc800028e0420 */
[----:B------:R-:W-:-:S04]  /*05a0*/  IMAD.WIDE.U32 R20, P5, R11, R22, R20 ;  /* 0x000000160b147225 */ /* 0x000fc800078a0014 */
[----:B------:R-:W-:-:S04]  /*05b0*/  IMAD.WIDE.U32 R18, R22, R10, RZ ;  /* 0x0000000a16127225 */ /* 0x000fc800078e00ff */
[----:B------:R-:W-:Y:S01]  /*05c0*/  IMAD.WIDE.U32.X R6, R31, R31, R6, P2 ;  /* 0x0000001f1f067225 */ /* 0x000fe200010e0406 */
[----:B------:R-:W-:Y:S02]  /*05d0*/  IADD3 R8, P3, P6, R24, R18, R32 ;  /* 0x0000001218087210 */ /* 0x000fe40007e7e020 */
[----:B------:R-:W-:Y:S02]  /*05e0*/  IADD3 R13, P4, PT, R19, R20, RZ ;  /* 0x00000014130d7210 */ /* 0x000fe40007f9e0ff */
[----:B------:R-:W-:Y:S01]  /*05f0*/  MOV R24, R21 ;  /* 0x0000001500187202 */ /* 0x000fe20000000f00 */
[----:B------:R-:W-:Y:S01]  /*0600*/  IMAD.WIDE.U32 R20, R16, R30, RZ ;  /* 0x0000001e10147225 */ /* 0x000fe200078e00ff */
[----:B------:R-:W-:Y:S02]  /*0610*/  IADD3.X R5, PT, PT, R25, R13, R33, P3, P6 ;  /* 0x0000000d19057210 */ /* 0x000fe40001fec421 */
[----:B------:R-:W-:Y:S01]  /*0620*/  ISETP.GE.U32.AND P3, PT, R12, R26, PT ;  /* 0x0000001a0c00720c */ /* 0x000fe20003f66070 */
[----:B------:R-:W-:Y:S01]  /*0630*/  IMAD.X R25, RZ, RZ, RZ, P5 ;  /* 0x000000ffff197224 */ /* 0x000fe200028e06ff */
[----:B------:R-:W-:Y:S01]  /*0640*/  SEL R26, RZ, 0x1, P0 ;  /* 0x00000001ff1a7807 */ /* 0x000fe20000000000 */
[----:B------:R-:W-:Y:S01]  /*0650*/  IMAD.WIDE.U32 R20, P5, R31, R17, R20 ;  /* 0x000000111f147225 */ /* 0x000fe200078a0014 */
[----:B------:R-:W-:-:S03]  /*0660*/  ISETP.GE.U32.AND.EX P3, PT, R3, R27, PT, P3 ;  /* 0x0000001b0300720c */ /* 0x000fc60003f66130 */
[----:B------:R-:W-:Y:S01]  /*0670*/  IMAD.WIDE.U32.X R24, R11, R23, R24, P4 ;  /* 0x000000170b187225 */ /* 0x000fe200020e0418 */
[----:B------:R-:W-:-:S04]  /*0680*/  SEL R19, RZ, 0x1, P3 ;  /* 0x00000001ff137807 */ /* 0x000fc80001800000 */
[----:B------:R-:W-:Y:S01]  /*0690*/  IADD3 R8, P3, P0, R19, R8, R26 ;  /* 0x0000000813087210 */ /* 0x000fe2000787e01a */
[----:B------:R-:W-:Y:S01]  /*06a0*/  IMAD.WIDE.U32 R26, R17, R30, RZ ;  /* 0x0000001e111a7225 */ /* 0x000fe200078e00ff */
[----:B------:R-:W-:-:S03]  /*06b0*/  LOP3.LUT R19, R22, R17, R14, 0xfe, !PT ;  /* 0x0000001116137212 */ /* 0x000fc600078efe0e */
[----:B------:R-:W-:Y:S01]  /*06c0*/  IMAD.MOV.U32 R26, RZ, RZ, R21 ;  /* 0x000000ffff1a7224 */ /* 0x000fe200078e0015 */
[----:B------:R-:W-:Y:S01]  /*06d0*/  IADD3 RZ, P6, PT, R27, R20, RZ ;  /* 0x000000141bff7210 */ /* 0x000fe20007fde0ff */
[----:B------:R-:W-:-:S04]  /*06e0*/  IMAD.X R27, RZ, RZ, RZ, P5 ;  /* 0x000000ffff1b7224 */ /* 0x000fc800028e06ff */
[----:B------:R-:W-:-:S03]  /*06f0*/  IMAD.WIDE.U32.X R26, R31, R16, R26, P6 ;  /* 0x000000101f1a7225 */ /* 0x000fc600030e041a */
[----:B------:R-:W-:Y:S02]  /*0700*/  IADD3 R26, P4, PT, R24, R26, RZ ;  /* 0x0000001a181a7210 */ /* 0x000fe40007f9e0ff */
[----:B------:R-:W-:Y:S02]  /*0710*/  SHF.R.U32.HI R24, RZ, 0x1f, R9 ;  /* 0x0000001fff187819 */ /* 0x000fe40000011609 */
[----:B------:R-:W-:Y:S02]  /*0720*/  SEL R9, RZ, 0x1, P1 ;  /* 0x00000001ff097807 */ /* 0x000fe40000800000 */
[----:B------:R-:W-:Y:S02]  /*0730*/  IADD3.X R27, PT, PT, R25, R27, RZ, P4, !PT ;  /* 0x0000001b191b7210 */ /* 0x000fe400027fe4ff */
[----:B------:R-:W-:Y:S02]  /*0740*/  IADD3 R24, P1, P2, R9, R24, R6 ;  /* 0x0000001809187210 */ /* 0x000fe40007a3e006 */
[----:B------:R-:W-:Y:S01]  /*0750*/  IADD3.X R9, PT, PT, RZ, R5, RZ, P3, P0 ;  /* 0x00000005ff097210 */ /* 0x000fe20001fe04ff */
[----:B------:R-:W-:Y:S01]  /*0760*/  IMAD R5, R23, R30, RZ ;  /* 0x0000001e17057224 */ /* 0x000fe200078e02ff */
[----:B------:R-:W-:Y:S01]  /*0770*/  IADD3.X R25, PT, PT, RZ, RZ, R7, P1, P2 ;  /* 0x000000ffff197210 */ /* 0x000fe20000fe4407 */
[----:B------:R-:W-:Y:S01]  /*0780*/  IMAD.WIDE.U32 R26, R30, R22, R26 ;  /* 0x000000161e1a7225 */ /* 0x000fe200078e001a */
[----:B------:R-:W-:-:S02]  /*0790*/  ISETP.GE.U32.AND P0, PT, R8, R18, PT ;  /* 0x000000120800720c */ /* 0x000fc40003f06070 */
[----:B------:R-:W-:Y:S01]  /*07a0*/  LOP3.LUT P2, RZ, R19, R24, RZ, 0xfc, !PT ;  /* 0x0000001813ff7212 */ /* 0x000fe2000784fcff */
[----:B------:R-:W-:Y:S01]  /*07b0*/  IMAD.WIDE.U32 R6, R30, R17, R8 ;  /* 0x000000111e067225 */ /* 0x000fe200078e0008 */
[----:B------:R-:W-:-:S03]  /*07c0*/  ISETP.GE.U32.AND.EX P0, PT, R9, R13, PT, P0 ;  /* 0x0000000d0900720c */ /* 0x000fc60003f06100 */
[----:B------:R-:W-:Y:S01]  /*07d0*/  IMAD R19, R31, R22, R5 ;  /* 0x000000161f137224 */ /* 0x000fe200078e0205 */
[----:B------:R-:W-:Y:S01]  /*07e0*/  ISETP.GE.U32.AND P1, PT, R6, R8, PT ;  /* 0x000000080600720c */ /* 0x000fe20003f26070 */
[----:B------:R-:W-:Y:S01]  /*07f0*/  IMAD.IADD R5, R20, 0x1, R7 ;  /* 0x0000000114057824 */ /* 0x000fe200078e0207 */
[----:B------:R-:W-:Y:S01]  /*0800*/  LOP3.LUT R8, R23, R16, R29, 0xfe, !PT ;  /* 0x0000001017087212 */ /* 0x000fe200078efe1d */
[----:B------:R-:W-:Y:S01]  /*0810*/  IMAD R7, R25, R10, RZ ;  /* 0x0000000a19077224 */ /* 0x000fe200078e02ff */
[----:B------:R-:W-:Y:S01]  /*0820*/  SEL R13, RZ, 0x1, P0 ;  /* 0x00000001ff0d7807 */ /* 0x000fe20000000000 */
[----:B------:R-:W-:Y:S01]  /*0830*/  IMAD.IADD R27, R27, 0x1, R19 ;  /* 0x000000011b1b7824 */ /* 0x000fe200078e0213 */
[----:B------:R-:W-:Y:S01]  /*0840*/  LOP3.LUT P0, RZ, R8, R25, RZ, 0xfc, P2 ;  /* 0x0000001908ff7212 */ /* 0x000fe2000100fcff */
[-C--:B------:R-:W-:Y:S01]  /*0850*/  IMAD R19, R11, R24.reuse, R7 ;  /* 0x000000180b137224 */ /* 0x080fe200078e0207 */
[----:B------:R-:W-:Y:S01]  /*0860*/  ISETP.GE.U32.AND.EX P1, PT, R5, R9, PT, P1 ;  /* 0x000000090500720c */ /* 0x000fe20003f26110 */
[----:B------:R-:W-:Y:S01]  /*0870*/  IMAD.WIDE.U32 R10, R10, R24, R26 ;  /* 0x000000180a0a7225 */ /* 0x000fe200078e001a */
[----:B------:R-:W-:-:S03]  /*0880*/  MOV R7, R12 ;  /* 0x0000000c00077202 */ /* 0x000fc60000000f00 */
[----:B------:R-:W-:Y:S01]  /*0890*/  HFMA2 R12, -RZ, RZ, 0, 0 ;  /* 0x00000000ff0c7431 */ /* 0x000fe200000001ff */
[----:B------:R-:W-:-:S04]  /*08a0*/  SEL R9, RZ, 0x1, P1 ;  /* 0x00000001ff097807 */ /* 0x000fc80000800000 */
[----:B------:R-:W-:Y:S01]  /*08b0*/  IADD3 R8, P1, P2, R9, R10, R13 ;  /* 0x0000000a09087210 */ /* 0x000fe20007a3e00d */
[----:B------:R-:W-:Y:S01]  /*08c0*/  IMAD.IADD R13, R11, 0x1, R19 ;  /* 0x000000010b0d7824 */ /* 0x000fe200078e0213 */
[----:B------:R-:W-:Y:S01]  /*08d0*/  CS2R R10, SRZ ;  /* 0x00000000000a7805 */ /* 0x000fe2000001ff00 */
[----:B------:R-:W-:-:S03]  /*08e0*/  IMAD.MOV.U32 R9, RZ, RZ, RZ ;  /* 0x000000ffff097224 */ /* 0x000fc600078e00ff */
[----:B------:R-:W-:Y:S01]  /*08f0*/  IADD3.X R13, PT, PT, RZ, R13, RZ, P1, P2 ;  /* 0x0000000dff0d7210 */ /* 0x000fe20000fe44ff */
[----:B012---:R-:W-:Y:S06]  /*0900*/  @!P0 BRA `(.L_x_17) ;  /* 0x0000001800548947 */ /* 0x007fec0003800000 */
[----:B------:R-:W0:Y:S01]  /*0910*/  LDCU UR8, c[0x0][0x398] ;  /* 0x00007300ff0877ac */ /* 0x000e220008000800 */
[----:B------:R-:W-:Y:S01]  /*0920*/  IMAD.MOV.U32 R15, RZ, RZ, R29 ;  /* 0x000000ffff0f7224 */ /* 0x000fe200078e001d */
[----:B------:R-:W-:Y:S01]  /*0930*/  MOV R12, RZ ;  /* 0x000000ff000c7202 */ /* 0x000fe20000000f00 */
[----:B------:R-:W-:Y:S01]  /*0940*/  IMAD.MOV.U32 R11, RZ, RZ, RZ ;  /* 0x000000ffff0b7224 */ /* 0x000fe200078e00ff */
[----:B0-----:R-:W-:-:S09]  /*0950*/  UISETP.NE.AND UP0, UPT, UR8, 0xa, UPT ;  /* 0x0000000a0800788c */ /* 0x001fd2000bf05270 */
[----:B------:R-:W-:Y:S05]  /*0960*/  BRA.U !UP0, `(.L_x_18) ;  /* 0x0000001108687547 */ /* 0x000fea000b800000 */
[----:B------:R-:W-:Y:S01]  /*0970*/  BSSY.RECONVERGENT B1, `(.L_x_19) ;  /* 0x0000118000017945 */ /* 0x000fe20003800200 */
[----:B------:R-:W-:Y:S02]  /*0980*/  IMAD.MOV.U32 R9, RZ, RZ, RZ ;  /* 0x000000ffff097224 */ /* 0x000fe400078e00ff */
[----:B------:R-:W-:-:S07]  /*0990*/  IMAD.MOV.U32 R10, RZ, RZ, RZ ;  /* 0x000000ffff0a7224 */ /* 0x000fce00078e00ff */
.L_x_46:
[----:B------:R-:W-:Y:S01]  /*09a0*/  MOV R20, UR11 ;  /* 0x0000000b00147c02 */ /* 0x000fe20008000f00 */
[----:B------:R-:W-:Y:S03]  /*09b0*/  BSSY.RECONVERGENT B2, `(.L_x_20) ;  /* 0x000002e000027945 */ /* 0x000fe60003800200 */
[----:B------:R-:W0:Y:S08]  /*09c0*/  I2F.U32.RP R21, R20 ;  /* 0x0000001400157306 */ /* 0x000e300000209000 */
[----:B0-----:R-:W0:Y:S02]  /*09d0*/  MUFU.RCP R21, R21 ;  /* 0x0000001500157308 */ /* 0x001e240000001000 */
[----:B0-----:R-:W-:-:S06]  /*09e0*/  VIADD R18, R21, 0xffffffe ;  /* 0x0ffffffe15127836 */ /* 0x001fcc0000000000 */
[----:B------:R0:W1:Y:S02]  /*09f0*/  F2I.FTZ.U32.TRUNC.NTZ R19, R18 ;  /* 0x0000001200137305 */ /* 0x000064000021f000 */
[----:B0-----:R-:W-:Y:S02]  /*0a00*/  HFMA2 R18, -RZ, RZ, 0, 0 ;  /* 0x00000000ff127431 */ /* 0x001fe400000001ff */
[----:B-1----:R-:W-:-:S04]  /*0a10*/  IMAD R26, R19, R20, RZ ;  /* 0x00000014131a7224 */ /* 0x002fc800078e02ff */
[----:B------:R-:W-:-:S04]  /*0a20*/  IMAD.MOV R27, RZ, RZ, -R26 ;  /* 0x000000ffff1b7224 */ /* 0x000fc800078e0a1a */
[----:B------:R-:W-:Y:S01]  /*0a30*/  IMAD.HI.U32 R19, R19, R27, R18 ;  /* 0x0000001b13137227 */ /* 0x000fe200078e0012 */
[----:B------:R-:W-:-:S05]  /*0a40*/  LOP3.LUT R18, RZ, R20, RZ, 0x33, !PT ;  /* 0x00000014ff127212 */ /* 0x000fca00078e33ff */
[----:B------:R-:W-:-:S04]  /*0a50*/  IMAD.HI.U32 R29, R19, R25, RZ ;  /* 0x00000019131d7227 */ /* 0x000fc800078e00ff */
[----:B------:R-:W-:-:S04]  /*0a60*/  IMAD.MOV R27, RZ, RZ, -R29 ;  /* 0x000000ffff1b7224 */ /* 0x000fc800078e0a1d */
[----:B------:R-:W-:-:S05]  /*0a70*/  IMAD R27, R20, R27, R25 ;  /* 0x0000001b141b7224 */ /* 0x000fca00078e0219 */
[----:B------:R-:W-:-:S13]  /*0a80*/  ISETP.GE.U32.AND P0, PT, R27, R20, PT ;  /* 0x000000141b00720c */ /* 0x000fda0003f06070 */
[----:B------:R-:W-:Y:S01]  /*0a90*/  @P0 IMAD.IADD R27, R27, 0x1, -R20 ;  /* 0x000000011b1b0824 */ /* 0x000fe200078e0a14 */
[----:B------:R-:W-:Y:S02]  /*0aa0*/  @P0 IADD3 R29, PT, PT, R29, 0x1, RZ ;  /* 0x000000011d1d0810 */ /* 0x000fe40007ffe0ff */
[----:B------:R-:W-:Y:S02]  /*0ab0*/  ISETP.NE.U32.AND P0, PT, R20, RZ, PT ;  /* 0x000000ff1400720c */ /* 0x000fe40003f05070 */
[----:B------:R-:W-:-:S13]  /*0ac0*/  ISETP.GE.U32.AND P1, PT, R27, R20, PT ;  /* 0x000000141b00720c */ /* 0x000fda0003f26070 */
[----:B------:R-:W-:-:S05]  /*0ad0*/  @P1 VIADD R29, R29, 0x1 ;  /* 0x000000011d1d1836 */ /* 0x000fca0000000000 */
[----:B------:R-:W-:-:S05]  /*0ae0*/  SEL R29, R18, R29, !P0 ;  /* 0x0000001d121d7207 */ /* 0x000fca0004000000 */
[----:B------:R-:W-:-:S04]  /*0af0*/  IMAD.MOV R21, RZ, RZ, -R29 ;  /* 0x000000ffff157224 */ /* 0x000fc800078e0a1d */
[----:B------:R-:W-:-:S05]  /*0b00*/  IMAD R28, R20, R21, R25 ;  /* 0x00000015141c7224 */ /* 0x000fca00078e0219 */
[----:B------:R-:W-:-:S13]  /*0b10*/  ISETP.NE.U32.AND P1, PT, R28, RZ, PT ;  /* 0x000000ff1c00720c */ /* 0x000fda0003f25070 */
[----:B------:R-:W-:Y:S05]  /*0b20*/  @P1 BRA `(.L_x_21) ;  /* 0x0000000000381947 */ /* 0x000fea0003800000 */
[----:B------:R-:W-:Y:S01]  /*0b30*/  IMAD.HI.U32 R19, R19, R24, RZ ;  /* 0x0000001813137227 */ /* 0x000fe200078e00ff */
[----:B------:R-:W-:-:S04]  /*0b40*/  MOV R25, RZ ;  /* 0x000000ff00197202 */ /* 0x000fc80000000f00 */
[----:B------:R-:W-:-:S05]  /*0b50*/  IADD3 R21, PT, PT, -R19, RZ, RZ ;  /* 0x000000ff13157210 */ /* 0x000fca0007ffe1ff */
[----:B------:R-:W-:-:S05]  /*0b60*/  IMAD R21, R20, R21, R24 ;  /* 0x0000001514157224 */ /* 0x000fca00078e0218 */
[----:B------:R-:W-:-:S13]  /*0b70*/  ISETP.GE.U32.AND P1, PT, R21, R20, PT ;  /* 0x000000141500720c */ /* 0x000fda0003f26070 */
[----:B------:R-:W-:Y:S02]  /*0b80*/  @P1 IMAD.IADD R21, R21, 0x1, -R20 ;  /* 0x0000000115151824 */ /* 0x000fe400078e0a14 */
[----:B------:R-:W-:-:S03]  /*0b90*/  @P1 VIADD R19, R19, 0x1 ;  /* 0x0000000113131836 */ /* 0x000fc60000000000 */
[----:B------:R-:W-:-:S13]  /*0ba0*/  ISETP.GE.U32.AND P2, PT, R21, R20, PT ;  /* 0x000000141500720c */ /* 0x000fda0003f46070 */
[----:B------:R-:W-:-:S04]  /*0bb0*/  @P2 IADD3 R19, PT, PT, R19, 0x1, RZ ;  /* 0x0000000113132810 */ /* 0x000fc80007ffe0ff */
[----:B------:R-:W-:-:S05]  /*0bc0*/  SEL R18, R18, R19, !P0 ;  /* 0x0000001312127207 */ /* 0x000fca0004000000 */
[----:B------:R-:W-:-:S04]  /*0bd0*/  IMAD.MOV R19, RZ, RZ, -R18 ;  /* 0x000000ffff137224 */ /* 0x000fc800078e0a12 */
[----:B------:R-:W-:Y:S02]  /*0be0*/  IMAD R28, R20, R19, R24 ;  /* 0x00000013141c7224 */ /* 0x000fe400078e0218 */
[----:B------:R-:W-:Y:S01]  /*0bf0*/  IMAD.MOV.U32 R24, RZ, RZ, R18 ;  /* 0x000000ffff187224 */ /* 0x000fe200078e0012 */
[----:B------:R-:W-:Y:S06]  /*0c00*/  BRA `(.L_x_22) ;  /* 0x0000000000207947 */ /* 0x000fec0003800000 */
.L_x_21:
[----:B------:R-:W-:Y:S01]  /*0c10*/  IMAD.MOV.U32 R27, RZ, RZ, R24 ;  /* 0x000000ffff1b7224 */ /* 0x000fe200078e0018 */
[----:B------:R-:W-:-:S07]  /*0c20*/  MOV R26, 0xc40 ;  /* 0x00000c40001a7802 */ /* 0x000fce0000000f00 */
[----:B------:R-:W-:Y:S05]  /*0c30*/  CALL.REL.NOINC `($__internal_1_$__cuda_sm20_div_u64) ;  /* 0x0000003000207944 */ /* 0x000fea0003c00000 */
[----:B------:R-:W-:Y:S01]  /*0c40*/  MOV R20, UR11 ;  /* 0x0000000b00147c02 */ /* 0x000fe20008000f00 */
[----:B------:R-:W-:Y:S02]  /*0c50*/  IMAD.MOV R21, RZ, RZ, -R18 ;  /* 0x000000ffff157224 */ /* 0x000fe400078e0a12 */
[----:B------:R-:W-:Y:S02]  /*0c60*/  IMAD.MOV.U32 R25, RZ, RZ, R19 ;  /* 0x000000ffff197224 */ /* 0x000fe400078e0013 */
[----:B------:R-:W-:Y:S02]  /*0c70*/  IMAD R28, R21, R20, R24 ;  /* 0x00000014151c7224 */ /* 0x000fe400078e0218 */
[----:B------:R-:W-:-:S07]  /*0c80*/  IMAD.MOV.U32 R24, RZ, RZ, R18 ;  /* 0x000000ffff187224 */ /* 0x000fce00078e0012 */
.L_x_22:
[----:B------:R-:W-:Y:S05]  /*0c90*/  BSYNC.RECONVERGENT B2 ;  /* 0x0000000000027941 */ /* 0x000fea0003800200 */
.L_x_20:
[----:B------:R-:W-:Y:S01]  /*0ca0*/  ISETP.NE.U32.AND P0, PT, R28, RZ, PT ;  /* 0x000000ff1c00720c */ /* 0x000fe20003f05070 */
[----:B------:R-:W-:Y:S01]  /*0cb0*/  BSSY.RECONVERGENT B2, `(.L_x_23) ;  /* 0x000001f000027945 */ /* 0x000fe20003800200 */
[----:B------:R-:W-:-:S11]  /*0cc0*/  LOP3.LUT R25, R25, R29, RZ, 0xfc, !PT ;  /* 0x0000001d19197212 */ /* 0x000fd600078efcff */
[----:B------:R-:W-:Y:S05]  /*0cd0*/  @P0 BRA `(.L_x_24) ;  /* 0x0000000000540947 */ /* 0x000fea0003800000 */
[----:B------:R-:W0:Y:S01]  /*0ce0*/  I2F.U32.RP R21, R20 ;  /* 0x0000001400157306 */ /* 0x000e220000209000 */
[----:B------:R-:W-:-:S07]  /*0cf0*/  ISETP.NE.U32.AND P2, PT, R20, RZ, PT ;  /* 0x000000ff1400720c */ /* 0x000fce0003f45070 */
[----:B0-----:R-:W0:Y:S02]  /*0d00*/  MUFU.RCP R21, R21 ;  /* 0x0000001500157308 */ /* 0x001e240000001000 */
[----:B0-----:R-:W-:-:S06]  /*0d10*/  IADD3 R18, PT, PT, R21, 0xffffffe, RZ ;  /* 0x0ffffffe15127810 */ /* 0x001fcc0007ffe0ff */
[----:B------:R0:W1:Y:S02]  /*0d20*/  F2I.FTZ.U32.TRUNC.NTZ R19, R18 ;  /* 0x0000001200137305 */ /* 0x000064000021f000 */
[----:B0-----:R-:W-:Y:S02]  /*0d30*/  IMAD.MOV.U32 R18, RZ, RZ, RZ ;  /* 0x000000ffff127224 */ /* 0x001fe400078e00ff */
[----:B-1----:R-:W-:-:S04]  /*0d40*/  IMAD.MOV R27, RZ, RZ, -R19 ;  /* 0x000000ffff1b7224 */ /* 0x002fc800078e0a13 */
[----:B------:R-:W-:-:S04]  /*0d50*/  IMAD R27, R27, R20, RZ ;  /* 0x000000141b1b7224 */ /* 0x000fc800078e02ff */
[----:B------:R-:W-:-:S06]  /*0d60*/  IMAD.HI.U32 R26, R19, R27, R18 ;  /* 0x0000001b131a7227 */ /* 0x000fcc00078e0012 */
[----:B------:R-:W-:-:S05]  /*0d70*/  IMAD.HI.U32 R29, R26, R23, RZ ;  /* 0x000000171a1d7227 */ /* 0x000fca00078e00ff */
[----:B------:R-:W-:-:S05]  /*0d80*/  IADD3 R19, PT, PT, -R29, RZ, RZ ;  /* 0x000000ff1d137210 */ /* 0x000fca0007ffe1ff */
[----:B------:R-:W-:-:S05]  /*0d90*/  IMAD R19, R20, R19, R23 ;  /* 0x0000001314137224 */ /* 0x000fca00078e0217 */
[----:B------:R-:W-:-:S13]  /*0da0*/  ISETP.GE.U32.AND P0, PT, R19, R20, PT ;  /* 0x000000141300720c */ /* 0x000fda0003f06070 */
[----:B------:R-:W-:Y:S02]  /*0db0*/  @P0 IMAD.IADD R19, R19, 0x1, -R20 ;  /* 0x0000000113130824 */ /* 0x000fe400078e0a14 */
[----:B------:R-:W-:-:S03]  /*0dc0*/  @P0 VIADD R29, R29, 0x1 ;  /* 0x000000011d1d0836 */ /* 0x000fc60000000000 */
[----:B------:R-:W-:-:S13]  /*0dd0*/  ISETP.GE.U32.AND P1, PT, R19, R20, PT ;  /* 0x000000141300720c */ /* 0x000fda0003f26070 */
[----:B------:R-:W-:Y:S02]  /*0de0*/  @P1 IADD3 R29, PT, PT, R29, 0x1, RZ ;  /* 0x000000011d1d1810 */ /* 0x000fe40007ffe0ff */
[----:B------:R-:W-:-:S05]  /*0df0*/  @!P2 LOP3.LUT R29, RZ, R20, RZ, 0x33, !PT ;  /* 0x00000014ff1da212 */ /* 0x000fca00078e33ff */
[----:B------:R-:W-:-:S04]  /*0e00*/  IMAD.MOV R28, RZ, RZ, -R29 ;  /* 0x000000ffff1c7224 */ /* 0x000fc800078e0a1d */
[----:B------:R-:W-:Y:S01]  /*0e10*/  IMAD R28, R20, R28, R23 ;  /* 0x0000001c141c7224 */ /* 0x000fe200078e0217 */
[----:B------:R-:W-:Y:S06]  /*0e20*/  BRA `(.L_x_25) ;  /* 0x00000000001c7947 */ /* 0x000fec0003800000 */
.L_x_24:
[----:B------:R-:W-:Y:S01]  /*0e30*/  IMAD.MOV.U32 R27, RZ, RZ, R23 ;  /* 0x000000ffff1b7224 */ /* 0x000fe200078e0017 */
[----:B------:R-:W-:-:S07]  /*0e40*/  MOV R26, 0xe60 ;  /* 0x00000e60001a7802 */ /* 0x000fce0000000f00 */
[----:B------:R-:W-:Y:S05]  /*0e50*/  CALL.REL.NOINC `($__internal_1_$__cuda_sm20_div_u64) ;  /* 0x0000002c00987944 */ /* 0x000fea0003c00000 */
[----:B------:R-:W-:Y:S01]  /*0e60*/  IADD3 R28, PT, PT, -R18, RZ, RZ ;  /* 0x000000ff121c7210 */ /* 0x000fe20007ffe1ff */
[----:B------:R-:W-:Y:S02]  /*0e70*/  IMAD.U32 R20, RZ, RZ, UR11 ;  /* 0x0000000bff147e24 */ /* 0x000fe4000f8e00ff */
[----:B------:R-:W-:Y:S02]  /*0e80*/  IMAD.MOV.U32 R29, RZ, RZ, R18 ;  /* 0x000000ffff1d7224 */ /* 0x000fe400078e0012 */
[----:B------:R-:W-:-:S07]  /*0e90*/  IMAD R28, R28, R20, R23 ;  /* 0x000000141c1c7224 */ /* 0x000fce00078e0217 */
.L_x_25:
[----:B------:R-:W-:Y:S05]  /*0ea0*/  BSYNC.RECONVERGENT B2 ;  /* 0x0000000000027941 */ /* 0x000fea0003800200 */
.L_x_23:
[----:B------:R-:W-:Y:S01]  /*0eb0*/  ISETP.NE.U32.AND P0, PT, R28, RZ, PT ;  /* 0x000000ff1c00720c */ /* 0x000fe20003f05070 */
[----:B------:R-:W-:-:S12]  /*0ec0*/  BSSY.RECONVERGENT B2, `(.L_x_26) ;  /* 0x0000021000027945 */ /* 0x000fd80003800200 */
[----:B------:R-:W-:Y:S05]  /*0ed0*/  @P0 BRA `(.L_x_27) ;  /* 0x00000000005c0947 */ /* 0x000fea0003800000 */
[----:B------:R-:W0:Y:S01]  /*0ee0*/  I2F.U32.RP R21, R20 ;  /* 0x0000001400157306 */ /* 0x000e220000209000 */
[----:B------:R-:W-:Y:S01]  /*0ef0*/  IMAD.MOV.U32 R18, RZ, RZ, RZ ;  /* 0x000000ffff127224 */ /* 0x000fe200078e00ff */
[----:B------:R-:W-:-:S06]  /*0f00*/  ISETP.NE.U32.AND P2, PT, R20, RZ, PT ;  /* 0x000000ff1400720c */ /* 0x000fcc0003f45070 */
[----:B0-----:R-:W0:Y:S02]  /*0f10*/  MUFU.RCP R21, R21 ;  /* 0x0000001500157308 */ /* 0x001e240000001000 */
[----:B0-----:R-:W-:-:S06]  /*0f20*/  IADD3 R23, PT, PT, R21, 0xffffffe, RZ ;  /* 0x0ffffffe15177810 */ /* 0x001fcc0007ffe0ff */
[----:B------:R0:W1:Y:S02]  /*0f30*/  F2I.FTZ.U32.TRUNC.NTZ R19, R23 ;  /* 0x0000001700137305 */ /* 0x000064000021f000 */
[----:B0-----:R-:W-:Y:S01]  /*0f40*/  MOV R23, RZ ;  /* 0x000000ff00177202 */ /* 0x001fe20000000f00 */
        /* <DEDUP_REMOVED lines=13> */
[----:B------:R-:W-:Y:S02]  /*1020*/  IMAD R28, R20, R19, R22 ;  /* 0x00000013141c7224 */ /* 0x000fe400078e0216 */
[----:B------:R-:W-:Y:S01]  /*1030*/  IMAD.MOV.U32 R22, RZ, RZ, R18 ;  /* 0x000000ffff167224 */ /* 0x000fe200078e0012 */
[----:B------:R-:W-:Y:S06]  /*1040*/  BRA `(.L_x_28) ;  /* 0x0000000000207947 */ /* 0x000fec0003800000 */
.L_x_27:
        /* <DEDUP_REMOVED lines=8> */
.L_x_28:
[----:B------:R-:W-:Y:S05]  /*10d0*/  BSYNC.RECONVERGENT B2 ;  /* 0x0000000000027941 */ /* 0x000fea0003800200 */
.L_x_26:
        /* <DEDUP_REMOVED lines=25> */
.L_x_30:
[----:B------:R-:W-:Y:S01]  /*1270*/  IMAD.MOV.U32 R27, RZ, RZ, R16 ;  /* 0x000000ffff1b7224 */ /* 0x000fe200078e0010 */
[----:B------:R-:W-:-:S07]  /*1280*/  MOV R26, 0x12a0 ;  /* 0x000012a0001a7802 */ /* 0x000fce0000000f00 */
[----:B------:R-:W-:Y:S05]  /*1290*/  CALL.REL.NOINC `($__internal_1_$__cuda_sm20_div_u64) ;  /* 0x0000002800887944 */ /* 0x000fea0003c00000 */
[----:B------:R-:W-:Y:S01]  /*12a0*/  IADD3 R19, PT, PT, -R18, RZ, RZ ;  /* 0x000000ff12137210 */ /* 0x000fe20007ffe1ff */
[----:B------:R-:W-:Y:S02]  /*12b0*/  IMAD.U32 R20, RZ, RZ, UR11 ;  /* 0x0000000bff147e24 */ /* 0x000fe4000f8e00ff */
[----:B------:R-:W-:Y:S02]  /*12c0*/  IMAD.MOV.U32 R29, RZ, RZ, R18 ;  /* 0x000000ffff1d7224 */ /* 0x000fe400078e0012 */
[----:B------:R-:W-:-:S07]  /*12d0*/  IMAD R28, R19, R20, R16 ;  /* 0x00000014131c7224 */ /* 0x000fce00078e0210 */
.L_x_31:
[----:B------:R-:W-:Y:S05]  /*12e0*/  BSYNC.RECONVERGENT B2 ;  /* 0x0000000000027941 */ /* 0x000fea0003800200 */
.L_x_29:
        /* <DEDUP_REMOVED lines=8> */
[----:B------:R-:W0:Y:S02]  /*1370*/  F2I.FTZ.U32.TRUNC.NTZ R19, R21 ;  /* 0x0000001500137305 */ /* 0x000e24000021f000 */
[----:B0-----:R-:W-:-:S04]  /*1380*/  IMAD.MOV R27, RZ, RZ, -R19 ;  /* 0x000000ffff1b7224 */ /* 0x001fc800078e0a13 */
        /* <DEDUP_REMOVED lines=8> */
[----:B------:R-:W-:Y:S01]  /*1410*/  ISETP.GE.U32.AND P1, PT, R19, R20, PT ;  /* 0x000000141300720c */ /* 0x000fe20003f26070 */
[----:B------:R-:W-:-:S12]  /*1420*/  IMAD.MOV.U32 R19, RZ, RZ, RZ ;  /* 0x000000ffff137224 */ /* 0x000fd800078e00ff */
[----:B------:R-:W-:Y:S02]  /*1430*/  @P1 IADD3 R18, PT, PT, R18, 0x1, RZ ;  /* 0x0000000112121810 */ /* 0x000fe40007ffe0ff */
[----:B------:R-:W-:-:S05]  /*1440*/  @!P2 LOP3.LUT R18, RZ, R20, RZ, 0x33, !PT ;  /* 0x00000014ff12a212 */ /* 0x000fca00078e33ff */
[----:B------:R-:W-:-:S04]  /*1450*/  IMAD.MOV R28, RZ, RZ, -R18 ;  /* 0x000000ffff1c7224 */ /* 0x000fc800078e0a12 */
[----:B------:R-:W-:Y:S01]  /*1460*/  IMAD R28, R20, R28, R17 ;  /* 0x0000001c141c7224 */ /* 0x000fe200078e0211 */
[----:B------:R-:W-:Y:S06]  /*1470*/  BRA `(.L_x_34) ;  /* 0x0000000000187947 */ /* 0x000fec0003800000 */
.L_x_33:
[----:B------:R-:W-:Y:S02]  /*1480*/  MOV R27, R17 ;  /* 0x00000011001b7202 */ /* 0x000fe40000000f00 */
[----:B------:R-:W-:-:S07]  /*1490*/  MOV R26, 0x14b0 ;  /* 0x000014b0001a7802 */ /* 0x000fce0000000f00 */
[----:B------:R-:W-:Y:S05]  /*14a0*/  CALL.REL.NOINC `($__internal_1_$__cuda_sm20_div_u64) ;  /* 0x0000002800047944 */ /* 0x000fea0003c00000 */
[----:B------:R-:W-:Y:S02]  /*14b0*/  IMAD.MOV R28, RZ, RZ, -R18 ;  /* 0x000000ffff1c7224 */ /* 0x000fe400078e0a12 */
[----:B------:R-:W-:-:S04]  /*14c0*/  IMAD.U32 R20, RZ, RZ, UR11 ;  /* 0x0000000bff147e24 */ /* 0x000fc8000f8e00ff */
[----:B------:R-:W-:-:S07]  /*14d0*/  IMAD R28, R28, R20, R17 ;  /* 0x000000141c1c7224 */ /* 0x000fce00078e0211 */
.L_x_34:
[----:B------:R-:W-:Y:S05]  /*14e0*/  BSYNC.RECONVERGENT B2 ;  /* 0x0000000000027941 */ /* 0x000fea0003800200 */
.L_x_32:
[----:B------:R-:W-:Y:S01]  /*14f0*/  ISETP.NE.U32.AND P0, PT, R28, RZ, PT ;  /* 0x000000ff1c00720c */ /* 0x000fe20003f05070 */
[----:B------:R-:W-:Y:S01]  /*1500*/  BSSY.RECONVERGENT B2, `(.L_x_35) ;  /* 0x0000020000027945 */ /* 0x000fe20003800200 */
[----:B------:R-:W-:Y:S02]  /*1510*/  LOP3.LUT R16, R19, R29, RZ, 0xfc, !PT ;  /* 0x0000001d13107212 */ /* 0x000fe400078efcff */
[----:B------:R-:W-:-:S09]  /*1520*/  MOV R17, R18 ;  /* 0x0000001200117202 */ /* 0x000fd20000000f00 */
[----:B------:R-:W-:Y:S05]  /*1530*/  @P0 BRA `(.L_x_36) ;  /* 0x0000000000540947 */ /* 0x000fea0003800000 */
[----:B------:R-:W0:Y:S01]  /*1540*/  I2F.U32.RP R21, R20 ;  /* 0x0000001400157306 */ /* 0x000e220000209000 */
[----:B------:R-:W-:-:S07]  /*1550*/  ISETP.NE.U32.AND P2, PT, R20, RZ, PT ;  /* 0x000000ff1400720c */ /* 0x000fce0003f45070 */
[----:B0-----:R-:W0:Y:S02]  /*1560*/  MUFU.RCP R21, R21 ;  /* 0x0000001500157308 */ /* 0x001e240000001000 */
[----:B0-----:R-:W-:-:S06]  /*1570*/  VIADD R18, R21, 0xffffffe ;  /* 0x0ffffffe15127836 */ /* 0x001fcc0000000000 */
[----:B------:R0:W1:Y:S02]  /*1580*/  F2I.FTZ.U32.TRUNC.NTZ R19, R18 ;  /* 0x0000001200137305 */ /* 0x000064000021f000 */
[----:B0-----:R-:W-:Y:S02]  /*1590*/  HFMA2 R18, -RZ, RZ, 0, 0 ;  /* 0x00000000ff127431 */ /* 0x001fe400000001ff */
[----:B-1----:R-:W-:-:S04]  /*15a0*/  IMAD.MOV R27, RZ, RZ, -R19 ;  /* 0x000000ffff1b7224 */ /* 0x002fc800078e0a13 */
[----:B------:R-:W-:-:S04]  /*15b0*/  IMAD R27, R27, R20, RZ ;  /* 0x000000141b1b7224 */ /* 0x000fc800078e02ff */
[----:B------:R-:W-:-:S06]  /*15c0*/  IMAD.HI.U32 R26, R19, R27, R18 ;  /* 0x0000001b131a7227 */ /* 0x000fcc00078e0012 */
[----:B------:R-:W-:-:S04]  /*15d0*/  IMAD.HI.U32 R29, R26, R15, RZ ;  /* 0x0000000f1a1d7227 */ /* 0x000fc800078e00ff */
[----:B------:R-:W-:-:S04]  /*15e0*/  IMAD.MOV R19, RZ, RZ, -R29 ;  /* 0x000000ffff137224 */ /* 0x000fc800078e0a1d */
[----:B------:R-:W-:-:S05]  /*15f0*/  IMAD R19, R20, R19, R15 ;  /* 0x0000001314137224 */ /* 0x000fca00078e020f */
[----:B------:R-:W-:-:S13]  /*1600*/  ISETP.GE.U32.AND P0, PT, R19, R20, PT ;  /* 0x000000141300720c */ /* 0x000fda0003f06070 */
[----:B------:R-:W-:Y:S01]  /*1610*/  @P0 IMAD.IADD R19, R19, 0x1, -R20 ;  /* 0x0000000113130824 */ /* 0x000fe200078e0a14 */
[----:B------:R-:W-:-:S04]  /*1620*/  @P0 IADD3 R29, PT, PT, R29, 0x1, RZ ;  /* 0x000000011d1d0810 */ /* 0x000fc80007ffe0ff */
[----:B------:R-:W-:-:S13]  /*1630*/  ISETP.GE.U32.AND P1, PT, R19, R20, PT ;  /* 0x000000141300720c */ /* 0x000fda0003f26070 */
[----:B------:R-:W-:Y:S01]  /*1640*/  @P1 VIADD R29, R29, 0x1 ;  /* 0x000000011d1d1836 */ /* 0x000fe20000000000 */
[----:B------:R-:W-:-:S05]  /*1650*/  @!P2 LOP3.LUT R29, RZ, R20, RZ, 0x33, !PT ;  /* 0x00000014ff1da212 */ /* 0x000fca00078e33ff */
[----:B------:R-:W-:-:S04]  /*1660*/  IMAD.MOV R28, RZ, RZ, -R29 ;  /* 0x000000ffff1c7224 */ /* 0x000fc800078e0a1d */
[----:B------:R-:W-:Y:S01]  /*1670*/  IMAD R28, R20, R28, R15 ;  /* 0x0000001c141c7224 */ /* 0x000fe200078e020f */
[----:B------:R-:W-:Y:S06]  /*1680*/  BRA `(.L_x_37) ;  /* 0x00000000001c7947 */ /* 0x000fec0003800000 */
.L_x_36:
[----:B------:R-:W-:Y:S02]  /*1690*/  MOV R27, R15 ;  /* 0x0000000f001b7202 */ /* 0x000fe40000000f00 */
[----:B------:R-:W-:-:S07]  /*16a0*/  MOV R26, 0x16c0 ;  /* 0x000016c0001a7802 */ /* 0x000fce0000000f00 */
[----:B------:R-:W-:Y:S05]  /*16b0*/  CALL.REL.NOINC `($__internal_1_$__cuda_sm20_div_u64) ;  /* 0x0000002400807944 */ /* 0x000fea0003c00000 */
[----:B------:R-:W-:Y:S01]  /*16c0*/  IMAD.MOV R28, RZ, RZ, -R18 ;  /* 0x000000ffff1c7224 */ /* 0x000fe200078e0a12 */
[----:B------:R-:W-:Y:S01]  /*16d0*/  MOV R29, R18 ;  /* 0x00000012001d7202 */ /* 0x000fe20000000f00 */
[----:B------:R-:W-:-:S04]  /*16e0*/  IMAD.U32 R20, RZ, RZ, UR11 ;  /* 0x0000000bff147e24 */ /* 0x000fc8000f8e00ff */
[----:B------:R-:W-:-:S07]  /*16f0*/  IMAD R28, R28, R20, R15 ;  /* 0x000000141c1c7224 */ /* 0x000fce00078e020f */
.L_x_37:
[----:B------:R-:W-:Y:S05]  /*1700*/  BSYNC.RECONVERGENT B2 ;  /* 0x0000000000027941 */ /* 0x000fea0003800200 */
.L_x_35:
[----:B------:R-:W-:Y:S01]  /*1710*/  ISETP.NE.U32.AND P0, PT, R28, RZ, PT ;  /* 0x000000ff1c00720c */ /* 0x000fe20003f05070 */
[----:B------:R-:W-:-:S12]  /*1720*/  BSSY.RECONVERGENT B2, `(.L_x_38) ;  /* 0x0000020000027945 */ /* 0x000fd80003800200 */
[----:B------:R-:W-:Y:S05]  /*1730*/  @P0 BRA `(.L_x_39) ;  /* 0x00000000005c0947 */ /* 0x000fea0003800000 */
[----:B------:R-:W0:Y:S01]  /*1740*/  I2F.U32.RP R21, R20 ;  /* 0x0000001400157306 */ /* 0x000e220000209000 */
[----:B------:R-:W-:Y:S01]  /*1750*/  HFMA2 R18, -RZ, RZ, 0, 0 ;  /* 0x00000000ff127431 */ /* 0x000fe200000001ff */
[----:B------:R-:W-:-:S06]  /*1760*/  ISETP.NE.U32.AND P2, PT, R20, RZ, PT ;  /* 0x000000ff1400720c */ /* 0x000fcc0003f45070 */
[----:B0-----:R-:W0:Y:S02]  /*1770*/  MUFU.RCP R21, R21 ;  /* 0x0000001500157308 */ /* 0x001e240000001000 */
[----:B0-----:R-:W-:-:S06]  /*1780*/  VIADD R19, R21, 0xffffffe ;  /* 0x0ffffffe15137836 */ /* 0x001fcc0000000000 */
[----:B------:R-:W0:Y:S02]  /*1790*/  F2I.FTZ.U32.TRUNC.NTZ R19, R19 ;  /* 0x0000001300137305 */ /* 0x000e24000021f000 */
[----:B0-----:R-:W-:-:S04]  /*17a0*/  IMAD.MOV R15, RZ, RZ, -R19 ;  /* 0x000000ffff0f7224 */ /* 0x001fc800078e0a13 */
        /* <DEDUP_REMOVED lines=13> */
[----:B------:R-:W-:Y:S01]  /*1880*/  MOV R14, R18 ;  /* 0x00000012000e7202 */ /* 0x000fe20000000f00 */
[----:B------:R-:W-:Y:S01]  /*1890*/  IMAD.MOV.U32 R15, RZ, RZ, RZ ;  /* 0x000000ffff0f7224 */ /* 0x000fe200078e00ff */
[----:B------:R-:W-:Y:S06]  /*18a0*/  BRA `(.L_x_40) ;  /* 0x00000000001c7947 */ /* 0x000fec0003800000 */
.L_x_39:
[----:B------:R-:W-:Y:S01]  /*18b0*/  IMAD.MOV.U32 R27, RZ, RZ, R14 ;  /* 0x000000ffff1b7224 */ /* 0x000fe200078e000e */
[----:B------:R-:W-:-:S07]  /*18c0*/  MOV R26, 0x18e0 ;  /* 0x000018e0001a7802 */ /* 0x000fce0000000f00 */
[----:B------:R-:W-:Y:S05]  /*18d0*/  CALL.REL.NOINC `($__internal_1_$__cuda_sm20_div_u64) ;  /* 0x0000002000f87944 */ /* 0x000fea0003c00000 */
[----:B------:R-:W-:-:S05]  /*18e0*/  IADD3 R15, PT, PT, -R18, RZ, RZ ;  /* 0x000000ff120f7210 */ /* 0x000fca0007ffe1ff */
[----:B------:R-:W-:Y:S02]  /*18f0*/  IMAD R20, R15, UR11, R14 ;  /* 0x0000000b0f147c24 */ /* 0x000fe4000f8e020e */
[----:B------:R-:W-:Y:S02]  /*1900*/  IMAD.MOV.U32 R14, RZ, RZ, R18 ;  /* 0x000000ffff0e7224 */ /* 0x000fe400078e0012 */
[----:B------:R-:W-:-:S07]  /*1910*/  IMAD.MOV.U32 R15, RZ, RZ, R19 ;  /* 0x000000ffff0f7224 */ /* 0x000fce00078e0013 */
.L_x_40:
[----:B------:R-:W-:Y:S05]  /*1920*/  BSYNC.RECONVERGENT B2 ;  /* 0x0000000000027941 */ /* 0x000fea0003800200 */
.L_x_38:
[----:B------:R-:W-:Y:S01]  /*1930*/  LOP3.LUT P0, RZ, R20, 0xffffffc0, RZ, 0xc0, !PT ;  /* 0xffffffc014ff7812 */ /* 0x000fe2000780c0ff */
[----:B------:R-:W-:Y:S01]  /*1940*/  BSSY.RECONVERGENT B2, `(.L_x_41) ;  /* 0x0000015000027945 */ /* 0x000fe20003800200 */
[----:B------:R-:W-:-:S11]  /*1950*/  LOP3.LUT R15, R15, R29, RZ, 0xfc, !PT ;  /* 0x0000001d0f0f7212 */ /* 0x000fd600078efcff */
[----:B------:R-:W-:Y:S05]  /*1960*/  @P0 BRA `(.L_x_42) ;  /* 0x0000000000240947 */ /* 0x000fea0003800000 */
[----:B------:R-:W-:-:S05]  /*1970*/  HFMA2 R19, -RZ, RZ, 0, 5.9604644775390625e-08 ;  /* 0x00000001ff137431 */ /* 0x000fca00000001ff */
[CC--:B------:R-:W-:Y:S02]  /*1980*/  SHF.L.U32 R18, R19.reuse, R20.reuse, RZ ;  /* 0x0000001413127219 */ /* 0x0c0fe400000006ff */
[----:B------:R-:W-:Y:S02]  /*1990*/  SHF.L.U64.HI R19, R19, R20, RZ ;  /* 0x0000001413137219 */ /* 0x000fe400000102ff */
[----:B------:R-:W-:-:S04]  /*19a0*/  LOP3.LUT P0, RZ, R18, R9, RZ, 0xc0, !PT ;  /* 0x0000000912ff7212 */ /* 0x000fc8000780c0ff */
[----:B------:R-:W-:-:S13]  /*19b0*/  LOP3.LUT P0, RZ, R19, R10, RZ, 0xc0, P0 ;  /* 0x0000000a13ff7212 */ /* 0x000fda000000c0ff */
[----:B------:R-:W-:Y:S05]  /*19c0*/  @P0 BRA `(.L_x_43) ;  /* 0x0000002000a80947 */ /* 0x000fea0003800000 */
[----:B------:R-:W-:Y:S02]  /*19d0*/  LOP3.LUT R9, R18, R9, RZ, 0xfc, !PT ;  /* 0x0000000912097212 */ /* 0x000fe400078efcff */
[----:B------:R-:W-:Y:S01]  /*19e0*/  LOP3.LUT R10, R19, R10, RZ, 0xfc, !PT ;  /* 0x0000000a130a7212 */ /* 0x000fe200078efcff */
[----:B------:R-:W-:Y:S06]  /*19f0*/  BRA `(.L_x_44) ;  /* 0x0000000000247947 */ /* 0x000fec0003800000 */
.L_x_42:
[----:B------:R-:W-:Y:S02]  /*1a00*/  VIADD R18, R20, 0xffffffc0 ;  /* 0xffffffc014127836 */ /* 0x000fe40000000000 */
[----:B------:R-:W-:-:S05]  /*1a10*/  IMAD.MOV.U32 R19, RZ, RZ, 0x1 ;  /* 0x00000001ff137424 */ /* 0x000fca00078e00ff */
[CC--:B------:R-:W-:Y:S02]  /*1a20*/  SHF.L.U32 R20, R19.reuse, R18.reuse, RZ ;  /* 0x0000001213147219 */ /* 0x0c0fe400000006ff */
[----:B------:R-:W-:Y:S02]  /*1a30*/  SHF.L.U64.HI R19, R19, R18, RZ ;  /* 0x0000001213137219 */ /* 0x000fe400000102ff */
[----:B------:R-:W-:-:S04]  /*1a40*/  LOP3.LUT P0, RZ, R20, R11, RZ, 0xc0, !PT ;  /* 0x0000000b14ff7212 */ /* 0x000fc8000780c0ff */
[----:B------:R-:W-:-:S13]  /*1a50*/  LOP3.LUT P0, RZ, R19, R12, RZ, 0xc0, P0 ;  /* 0x0000000c13ff7212 */ /* 0x000fda000000c0ff */
[----:B------:R-:W-:Y:S05]  /*1a60*/  @P0 BRA `(.L_x_45) ;  /* 0x0000000400ac0947 */ /* 0x000fea0003800000 */
[----:B------:R-:W-:Y:S02]  /*1a70*/  LOP3.LUT R11, R20, R11, RZ, 0xfc, !PT ;  /* 0x0000000b140b7212 */ /* 0x000fe400078efcff */
[----:B------:R-:W-:-:S07]  /*1a80*/  LOP3.LUT R12, R19, R12, RZ, 0xfc, !PT ;  /* 0x0000000c130c7212 */ /* 0x000fce00078efcff */
.L_x_44:
[----:B------:R-:W-:Y:S05]  /*1a90*/  BSYNC.RECONVERGENT B2 ;  /* 0x0000000000027941 */ /* 0x000fea0003800200 */
.L_x_41:
[----:B------:R-:W-:Y:S02]  /*1aa0*/  LOP3.LUT R19, R22, R17, R14, 0xfe, !PT ;  /* 0x0000001116137212 */ /* 0x000fe400078efe0e */
[----:B------:R-:W-:Y:S02]  /*1ab0*/  LOP3.LUT R18, R23, R16, R15, 0xfe, !PT ;  /* 0x0000001017127212 */ /* 0x000fe400078efe0f */
[----:B------:R-:W-:-:S04]  /*1ac0*/  LOP3.LUT P0, RZ, R19, R24, RZ, 0xfc, !PT ;  /* 0x0000001813ff7212 */ /* 0x000fc8000780fcff */
[----:B------:R-:W-:-:S13]  /*1ad0*/  LOP3.LUT P0, RZ, R18, R25, RZ, 0xfc, P0 ;  /* 0x0000001912ff7212 */ /* 0x000fda000000fcff */
[----:B------:R-:W-:Y:S05]  /*1ae0*/  @P0 BRA `(.L_x_46) ;  /* 0xffffffec00ac0947 */ /* 0x000fea000383ffff */
[----:B------:R-:W-:Y:S05]  /*1af0*/  BSYNC.RECONVERGENT B1 ;  /* 0x0000000000017941 */ /* 0x000fea0003800200 */
.L_x_19:
[----:B------:R-:W-:Y:S05]  /*1b00*/  BRA `(.L_x_17) ;  /* 0x0000000400d47947 */ /* 0x000fea0003800000 */
.L_x_18:
[----:B------:R-:W-:Y:S01]  /*1b10*/  MOV R9, RZ ;  /* 0x000000ff00097202 */ /* 0x000fe20000000f00 */
[----:B------:R-:W-:-:S07]  /*1b20*/  IMAD.MOV.U32 R10, RZ, RZ, RZ ;  /* 0x000000ffff0a7224 */ /* 0x000fce00078e00ff */
.L_x_50:
[C---:B------:R-:W-:Y:S01]  /*1b30*/  IMAD.WIDE.U32 R20, P0, R25.reuse, -0x33333334, RZ ;  /* 0xcccccccc19147825 */ /* 0x040fe200078000ff */
[----:B------:R-:W-:Y:S03]  /*1b40*/  BSSY.RECONVERGENT B3, `(.L_x_47) ;  /* 0x000006c000037945 */ /* 0x000fe60003800200 */
[----:B------:R-:W-:Y:S01]  /*1b50*/  IMAD.WIDE.U32 R26, R25, -0x33333333, RZ ;  /* 0xcccccccd191a7825 */ /* 0x000fe200078e00ff */
[----:B------:R-:W-:-:S03]  /*1b60*/  MOV R18, R21 ;  /* 0x0000001500127202 */ /* 0x000fc60000000f00 */
[----:B------:R-:W-:Y:S01]  /*1b70*/  IMAD.X R19, RZ, RZ, RZ, P0 ;  /* 0x000000ffff137224 */ /* 0x000fe200000e06ff */
[----:B------:R-:W-:Y:S01]  /*1b80*/  IADD3 RZ, P0, PT, R27, R20, RZ ;  /* 0x000000141bff7210 */ /* 0x000fe20007f1e0ff */
[----:B------:R-:W-:-:S04]  /*1b90*/  IMAD.WIDE.U32 R28, R24, -0x33333333, RZ ;  /* 0xcccccccd181c7825 */ /* 0x000fc800078e00ff */
[----:B------:R-:W-:-:S05]  /*1ba0*/  IMAD.WIDE.U32.X R18, RZ, -0x33333334, R18, P0 ;  /* 0xccccccccff127825 */ /* 0x000fca00000e0412 */
[----:B------:R-:W-:-:S05]  /*1bb0*/  SHF.R.U64 R26, R18, 0x3, R19 ;  /* 0x00000003121a7819 */ /* 0x000fca0000001213 */
[----:B------:R-:W-:-:S04]  /*1bc0*/  IMAD R25, R26, -0xa, R25 ;  /* 0xfffffff61a197824 */ /* 0x000fc800078e0219 */
[----:B------:R-:W-:-:S04]  /*1bd0*/  IMAD.WIDE.U32 R20, R25, -0x33333333, RZ ;  /* 0xcccccccd19147825 */ /* 0x000fc800078e00ff */
[----:B------:R-:W-:-:S04]  /*1be0*/  IMAD.WIDE.U32 R20, P0, R24, -0x33333334, R20 ;  /* 0xcccccccc18147825 */ /* 0x000fc80007800014 */
[----:B------:R-:W-:Y:S01]  /*1bf0*/  IMAD.X R19, RZ, RZ, RZ, P0 ;  /* 0x000000ffff137224 */ /* 0x000fe200000e06ff */
[----:B------:R-:W-:Y:S01]  /*1c00*/  IADD3 RZ, P0, PT, R29, R20, RZ ;  /* 0x000000141dff7210 */ /* 0x000fe20007f1e0ff */
[----:B------:R-:W-:Y:S02]  /*1c10*/  IMAD.MOV.U32 R18, RZ, RZ, R21 ;  /* 0x000000ffff127224 */ /* 0x000fe400078e0015 */
[----:B------:R-:W-:-:S04]  /*1c20*/  IMAD.WIDE.U32 R28, R23, -0x33333333, RZ ;  /* 0xcccccccd171c7825 */ /* 0x000fc800078e00ff */
[----:B------:R-:W-:-:S05]  /*1c30*/  IMAD.WIDE.U32.X R18, R25, -0x33333334, R18, P0 ;  /* 0xcccccccc19127825 */ /* 0x000fca00000e0412 */
[----:B------:R-:W-:-:S05]  /*1c40*/  SHF.R.U64 R27, R18, 0x3, R19 ;  /* 0x00000003121b7819 */ /* 0x000fca0000001213 */
[----:B------:R-:W-:-:S04]  /*1c50*/  IMAD R31, R27, -0xa, R24 ;  /* 0xfffffff61b1f7824 */ /* 0x000fc800078e0218 */
[----:B------:R-:W-:-:S04]  /*1c60*/  IMAD.WIDE.U32 R24, R31, -0x33333333, RZ ;  /* 0xcccccccd1f187825 */ /* 0x000fc800078e00ff */
[----:B------:R-:W-:-:S04]  /*1c70*/  IMAD.WIDE.U32 R24, P0, R23, -0x33333334, R24 ;  /* 0xcccccccc17187825 */ /* 0x000fc80007800018 */
[----:B------:R-:W-:Y:S01]  /*1c80*/  IMAD.MOV.U32 R20, RZ, RZ, R25 ;  /* 0x000000ffff147224 */ /* 0x000fe200078e0019 */
[----:B------:R-:W-:Y:S02]  /*1c90*/  IADD3.X R21, PT, PT, RZ, RZ, RZ, P0, !PT ;  /* 0x000000ffff157210 */ /* 0x000fe400007fe4ff */
[----:B------:R-:W-:-:S05]  /*1ca0*/  IADD3 RZ, P0, PT, R29, R24, RZ ;  /* 0x000000181dff7210 */ /* 0x000fca0007f1e0ff */
[----:B------:R-:W-:-:S04]  /*1cb0*/  IMAD.WIDE.U32.X R20, R31, -0x33333334, R20, P0 ;  /* 0xcccccccc1f147825 */ /* 0x000fc800000e0414 */
[----:B------:R-:W-:Y:S01]  /*1cc0*/  IMAD.WIDE.U32 R30, R22, -0x33333333, RZ ;  /* 0xcccccccd161e7825 */ /* 0x000fe200078e00ff */
[----:B------:R-:W-:-:S05]  /*1cd0*/  SHF.R.U64 R28, R20, 0x3, R21 ;  /* 0x00000003141c7819 */ /* 0x000fca0000001215 */
[----:B------:R-:W-:-:S04]  /*1ce0*/  IMAD R23, R28, -0xa, R23 ;  /* 0xfffffff61c177824 */ /* 0x000fc800078e0217 */
[----:B------:R-:W-:-:S04]  /*1cf0*/  IMAD.WIDE.U32 R24, R23, -0x33333333, RZ ;  /* 0xcccccccd17187825 */ /* 0x000fc800078e00ff */
[----:B------:R-:W-:-:S04]  /*1d00*/  IMAD.WIDE.U32 R24, P0, R22, -0x33333334, R24 ;  /* 0xcccccccc16187825 */ /* 0x000fc80007800018 */
[----:B------:R-:W-:Y:S01]  /*1d10*/  IMAD.X R21, RZ, RZ, RZ, P0 ;  /* 0x000000ffff157224 */ /* 0x000fe200000e06ff */
[----:B------:R-:W-:Y:S01]  /*1d20*/  IADD3 RZ, P0, PT, R31, R24, RZ ;  /* 0x000000181fff7210 */ /* 0x000fe20007f1e0ff */
[----:B------:R-:W-:Y:S01]  /*1d30*/  IMAD.WIDE.U32 R30, R16, -0x33333333, RZ ;  /* 0xcccccccd101e7825 */ /* 0x000fe200078e00ff */
[----:B------:R-:W-:-:S05]  /*1d40*/  MOV R20, R25 ;  /* 0x0000001900147202 */ /* 0x000fca0000000f00 */
[----:B------:R-:W-:-:S05]  /*1d50*/  IMAD.WIDE.U32.X R20, R23, -0x33333334, R20, P0 ;  /* 0xcccccccc17147825 */ /* 0x000fca00000e0414 */
[--C-:B------:R-:W-:Y:S02]  /*1d60*/  SHF.R.U64 R29, R20, 0x3, R21.reuse ;  /* 0x00000003141d7819 */ /* 0x100fe40000001215 */
[----:B------:R-:W-:-:S03]  /*1d70*/  SHF.R.U32.HI R21, RZ, 0x3, R21 ;  /* 0x00000003ff157819 */ /* 0x000fc60000011615 */
[----:B------:R-:W-:-:S04]  /*1d80*/  IMAD R33, R29, -0xa, R22 ;  /* 0xfffffff61d217824 */ /* 0x000fc800078e0216 */
[----:B------:R-:W-:-:S04]  /*1d90*/  IMAD.WIDE.U32 R24, R33, -0x33333333, RZ ;  /* 0xcccccccd21187825 */ /* 0x000fc800078e00ff */
[----:B------:R-:W-:-:S04]  /*1da0*/  IMAD.WIDE.U32 R24, P0, R16, -0x33333334, R24 ;  /* 0xcccccccc10187825 */ /* 0x000fc80007800018 */
[----:B------:R-:W-:Y:S01]  /*1db0*/  IMAD.X R23, RZ, RZ, RZ, P0 ;  /* 0x000000ffff177224 */ /* 0x000fe200000e06ff */
[----:B------:R-:W-:Y:S01]  /*1dc0*/  IADD3 RZ, P0, PT, R31, R24, RZ ;  /* 0x000000181fff7210 */ /* 0x000fe20007f1e0ff */
[----:B------:R-:W-:-:S04]  /*1dd0*/  IMAD.MOV.U32 R22, RZ, RZ, R25 ;  /* 0x000000ffff167224 */ /* 0x000fc800078e0019 */
[----:B------:R-:W-:-:S04]  /*1de0*/  IMAD.WIDE.U32.X R22, R33, -0x33333334, R22, P0 ;  /* 0xcccccccc21167825 */ /* 0x000fc800000e0416 */
[----:B------:R-:W-:Y:S01]  /*1df0*/  IMAD.WIDE.U32 R32, R17, -0x33333333, RZ ;  /* 0xcccccccd11207825 */ /* 0x000fe200078e00ff */
[----:B------:R-:W-:-:S05]  /*1e00*/  SHF.R.U64 R31, R22, 0x3, R23 ;  /* 0x00000003161f7819 */ /* 0x000fca0000001217 */
[----:B------:R-:W-:-:S04]  /*1e10*/  IMAD R35, R31, -0xa, R16 ;  /* 0xfffffff61f237824 */ /* 0x000fc800078e0210 */
[----:B------:R-:W-:-:S04]  /*1e20*/  IMAD.WIDE.U32 R24, R35, -0x33333333, RZ ;  /* 0xcccccccd23187825 */ /* 0x000fc800078e00ff */
[----:B------:R-:W-:-:S04]  /*1e30*/  IMAD.WIDE.U32 R24, P0, R17, -0x33333334, R24 ;  /* 0xcccccccc11187825 */ /* 0x000fc80007800018 */
[----:B------:R-:W-:Y:S01]  /*1e40*/  IMAD.MOV.U32 R22, RZ, RZ, R25 ;  /* 0x000000ffff167224 */ /* 0x000fe200078e0019 */
[----:B------:R-:W-:Y:S02]  /*1e50*/  IADD3.X R23, PT, PT, RZ, RZ, RZ, P0, !PT ;  /* 0x000000ffff177210 */ /* 0x000fe400007fe4ff */
[----:B------:R-:W-:-:S05]  /*1e60*/  IADD3 RZ, P0, PT, R33, R24, RZ ;  /* 0x0000001821ff7210 */ /* 0x000fca0007f1e0ff */
[----:B------:R-:W-:-:S05]  /*1e70*/  IMAD.WIDE.U32.X R22, R35, -0x33333334, R22, P0 ;  /* 0xcccccccc23167825 */ /* 0x000fca00000e0416 */
[----:B------:R-:W-:Y:S01]  /*1e80*/  SHF.R.U64 R18, R22, 0x3, R23 ;  /* 0x0000000316127819 */ /* 0x000fe20000001217 */
[----:B------:R-:W-:-:S04]  /*1e90*/  IMAD.MOV.U32 R22, RZ, RZ, R29 ;  /* 0x000000ffff167224 */ /* 0x000fc800078e001d */
[----:B------:R-:W-:Y:S02]  /*1ea0*/  IMAD R33, R18, -0xa, R17 ;  /* 0xfffffff612217824 */ /* 0x000fe400078e0211 */
[----:B------:R-:W-:-:S04]  /*1eb0*/  IMAD.WIDE.U32 R16, R15, -0x33333333, RZ ;  /* 0xcccccccd0f107825 */ /* 0x000fc800078e00ff */
[----:B------:R-:W-:-:S04]  /*1ec0*/  IMAD.WIDE.U32 R24, R33, -0x33333333, RZ ;  /* 0xcccccccd21187825 */ /* 0x000fc800078e00ff */
[----:B------:R-:W-:-:S03]  /*1ed0*/  IMAD.WIDE.U32 R24, P0, R15, -0x33333334, R24 ;  /* 0xcccccccc0f187825 */ /* 0x000fc60007800018 */
[----:B------:R-:W-:Y:S01]  /*1ee0*/  IADD3 RZ, P1, PT, R17, R24, RZ ;  /* 0x0000001811ff7210 */ /* 0x000fe20007f3e0ff */
[----:B------:R-:W-:Y:S01]  /*1ef0*/  IMAD.X R17, RZ, RZ, RZ, P0 ;  /* 0x000000ffff117224 */ /* 0x000fe200000e06ff */
[----:B------:R-:W-:-:S05]  /*1f00*/  MOV R16, R25 ;  /* 0x0000001900107202 */ /* 0x000fca0000000f00 */
[----:B------:R-:W-:-:S05]  /*1f10*/  IMAD.WIDE.U32.X R16, R33, -0x33333334, R16, P1 ;  /* 0xcccccccc21107825 */ /* 0x000fca00008e0410 */
[----:B------:R-:W-:Y:S01]  /*1f20*/  SHF.R.U64 R20, R16, 0x3, R17 ;  /* 0x0000000310147819 */ /* 0x000fe20000001211 */
[----:B------:R-:W-:-:S04]  /*1f30*/  IMAD.WIDE.U32 R16, R14, -0x33333333, RZ ;  /* 0xcccccccd0e107825 */ /* 0x000fc800078e00ff */
[----:B------:R-:W-:-:S04]  /*1f40*/  IMAD R15, R20, -0xa, R15 ;  /* 0xfffffff6140f7824 */ /* 0x000fc800078e020f */
[----:B------:R-:W-:-:S04]  /*1f50*/  IMAD.WIDE.U32 R24, R15, -0x33333333, RZ ;  /* 0xcccccccd0f187825 */ /* 0x000fc800078e00ff */
[----:B------:R-:W-:-:S04]  /*1f60*/  IMAD.WIDE.U32 R24, P0, R14, -0x33333334, R24 ;  /* 0xcccccccc0e187825 */ /* 0x000fc80007800018 */
[----:B------:R-:W-:Y:S01]  /*1f70*/  IMAD.MOV.U32 R16, RZ, RZ, R25 ;  /* 0x000000ffff107224 */ /* 0x000fe200078e0019 */
[----:B------:R-:W-:Y:S01]  /*1f80*/  IADD3 RZ, P1, PT, R17, R24, RZ ;  /* 0x0000001811ff7210 */ /* 0x000fe20007f3e0ff */
[----:B------:R-:W-:Y:S01]  /*1f90*/  IMAD.X R17, RZ, RZ, RZ, P0 ;  /* 0x000000ffff117224 */ /* 0x000fe200000e06ff */
[----:B------:R-:W-:Y:S02]  /*1fa0*/  SHF.R.U32.HI R25, RZ, 0x3, R19 ;  /* 0x00000003ff197819 */ /* 0x000fe40000011613 */
[----:B------:R-:W-:Y:S01]  /*1fb0*/  MOV R24, R27 ;  /* 0x0000001b00187202 */ /* 0x000fe20000000f00 */
[----:B------:R-:W-:Y:S01]  /*1fc0*/  IMAD.WIDE.U32.X R16, R15, -0x33333334, R16, P1 ;  /* 0xcccccccc0f107825 */ /* 0x000fe200008e0410 */
[----:B------:R-:W-:-:S04]  /*1fd0*/  LOP3.LUT R25, R25, R26, RZ, 0xfc, !PT ;  /* 0x0000001a19197212 */ /* 0x000fc800078efcff */
[----:B------:R-:W-:Y:S02]  /*1fe0*/  SHF.R.U64 R33, R16, 0x3, R17 ;  /* 0x0000000310217819 */ /* 0x000fe40000001211 */
[----:B------:R-:W-:Y:S02]  /*1ff0*/  SHF.R.U32.HI R16, RZ, 0x3, R23 ;  /* 0x00000003ff107819 */ /* 0x000fe40000011617 */
[----:B------:R-:W-:Y:S01]  /*2000*/  SHF.R.U32.HI R15, RZ, 0x3, R17 ;  /* 0x00000003ff0f7819 */ /* 0x000fe20000011611 */
[----:B------:R-:W-:Y:S01]  /*2010*/  IMAD R19, R33, -0xa, R14 ;  /* 0xfffffff621137824 */ /* 0x000fe200078e020e */
[----:B------:R-:W-:Y:S01]  /*2020*/  LOP3.LUT R23, R21, R28, RZ, 0xfc, !PT ;  /* 0x0000001c15177212 */ /* 0x000fe200078efcff */
[----:B------:R-:W-:Y:S01]  /*2030*/  IMAD.MOV.U32 R17, RZ, RZ, R18 ;  /* 0x000000ffff117224 */ /* 0x000fe200078e0012 */
[----:B------:R-:W-:Y:S02]  /*2040*/  LOP3.LUT R16, R16, R31, RZ, 0xfc, !PT ;  /* 0x0000001f10107212 */ /* 0x000fe400078efcff */
[----:B------:R-:W-:-:S02]  /*2050*/  LOP3.LUT P0, RZ, R19, 0xffffffc0, RZ, 0xc0, !PT ;  /* 0xffffffc013ff7812 */ /* 0x000fc4000780c0ff */
[----:B------:R-:W-:Y:S02]  /*2060*/  LOP3.LUT R15, R15, R20, RZ, 0xfc, !PT ;  /* 0x000000140f0f7212 */ /* 0x000fe400078efcff */
[----:B------:R-:W-:-:S09]  /*2070*/  MOV R14, R33 ;  /* 0x00000021000e7202 */ /* 0x000fd20000000f00 */
[----:B------:R-:W-:Y:S05]  /*2080*/  @!P0 BRA `(.L_x_48) ;  /* 0x0000000000388947 */ /* 0x000fea0003800000 */
[----:B------:R-:W-:Y:S02]  /*2090*/  VIADD R19, R19, 0xffffffc0 ;  /* 0xffffffc013137836 */ /* 0x000fe40000000000 */
[----:B------:R-:W-:-:S05]  /*20a0*/  IMAD.MOV.U32 R20, RZ, RZ, 0x1 ;  /* 0x00000001ff147424 */ /* 0x000fca00078e00ff */
[CC--:B------:R-:W-:Y:S02]  /*20b0*/  SHF.L.U32 R18, R20.reuse, R19.reuse, RZ ;  /* 0x0000001314127219 */ /* 0x0c0fe400000006ff */
[----:B------:R-:W-:Y:S02]  /*20c0*/  SHF.L.U64.HI R19, R20, R19, RZ ;  /* 0x0000001314137219 */ /* 0x000fe400000102ff */
[----:B------:R-:W-:-:S04]  /*20d0*/  LOP3.LUT P0, RZ, R18, R11, RZ, 0xc0, !PT ;  /* 0x0000000b12ff7212 */ /* 0x000fc8000780c0ff */
[----:B------:R-:W-:-:S13]  /*20e0*/  LOP3.LUT P0, RZ, R19, R12, RZ, 0xc0, P0 ;  /* 0x0000000c13ff7212 */ /* 0x000fda000000c0ff */
[----:B------:R-:W-:Y:S02]  /*20f0*/  @!P0 LOP3.LUT R11, R18, R11, RZ, 0xfc, !PT ;  /* 0x0000000b120b8212 */ /* 0x000fe400078efcff */
[----:B------:R-:W-:Y:S01]  /*2100*/  @!P0 LOP3.LUT R12, R19, R12, RZ, 0xfc, !PT ;  /* 0x0000000c130c8212 */ /* 0x000fe200078efcff */
[----:B------:R-:W-:Y:S06]  /*2110*/  @!P0 BRA `(.L_x_49) ;  /* 0x0000000000388947 */ /* 0x000fec0003800000 */
.L_x_45:
[----:B------:R-:W0:Y:S02]  /*2120*/  LDCU.64 UR8, c[0x0][0x390] ;  /* 0x00007200ff0877ac */ /* 0x000e240008000a00 */
[----:B0-----:R-:W-:-:S04]  /*2130*/  IADD3 R2, P0, PT, R0, UR8, RZ ;  /* 0x0000000800027c10 */ /* 0x001fc8000ff1e0ff */
[----:B------:R-:W-:-:S05]  /*2140*/  IADD3.X R3, PT, PT, RZ, UR9, RZ, P0, !PT ;  /* 0x00000009ff037c10 */ /* 0x000fca00087fe4ff */
[----:B------:R-:W-:Y:S01]  /*2150*/  STG.E.U8 desc[UR6][R2.64], RZ ;  /* 0x000000ff02007986 */ /* 0x000fe2000c101106 */
[----:B------:R-:W-:Y:S05]  /*2160*/  EXIT ;  /* 0x000000000000794d */ /* 0x000fea0003800000 */
.L_x_48:
[----:B------:R-:W-:Y:S01]  /*2170*/  IMAD.MOV.U32 R20, RZ, RZ, 0x1 ;  /* 0x00000001ff147424 */ /* 0x000fe200078e00ff */
[----:B------:R-:W-:-:S04]  /*2180*/  LOP3.LUT R19, R19, 0x3f, RZ, 0xc0, !PT ;  /* 0x0000003f13137812 */ /* 0x000fc800078ec0ff */
[CC--:B------:R-:W-:Y:S02]  /*2190*/  SHF.L.U32 R18, R20.reuse, R19.reuse, RZ ;  /* 0x0000001314127219 */ /* 0x0c0fe400000006ff */
[----:B------:R-:W-:Y:S02]  /*21a0*/  SHF.L.U64.HI R19, R20, R19, RZ ;  /* 0x0000001314137219 */ /* 0x000fe400000102ff */
[----:B------:R-:W-:-:S04]  /*21b0*/  LOP3.LUT P0, RZ, R18, R9, RZ, 0xc0, !PT ;  /* 0x0000000912ff7212 */ /* 0x000fc8000780c0ff */
[----:B------:R-:W-:-:S13]  /*21c0*/  LOP3.LUT P0, RZ, R19, R10, RZ, 0xc0, P0 ;  /* 0x0000000a13ff7212 */ /* 0x000fda000000c0ff */
[----:B------:R-:W-:Y:S05]  /*21d0*/  @P0 BRA `(.L_x_43) ;  /* 0x0000001800a40947 */ /* 0x000fea0003800000 */
[----:B------:R-:W-:Y:S02]  /*21e0*/  LOP3.LUT R9, R18, R9, RZ, 0xfc, !PT ;  /* 0x0000000912097212 */ /* 0x000fe400078efcff */
[----:B------:R-:W-:-:S07]  /*21f0*/  LOP3.LUT R10, R19, R10, RZ, 0xfc, !PT ;  /* 0x0000000a130a7212 */ /* 0x000fce00078efcff */
.L_x_49:
[----:B------:R-:W-:Y:S05]  /*2200*/  BSYNC.RECONVERGENT B3 ;  /* 0x0000000000037941 */ /* 0x000fea0003800200 */
.L_x_47:
[----:B------:R-:W-:Y:S02]  /*2210*/  LOP3.LUT R19, R22, R17, R14, 0xfe, !PT ;  /* 0x0000001116137212 */ /* 0x000fe400078efe0e */
[----:B------:R-:W-:Y:S02]  /*2220*/  LOP3.LUT R18, R23, R16, R15, 0xfe, !PT ;  /* 0x0000001017127212 */ /* 0x000fe400078efe0f */
[----:B------:R-:W-:-:S04]  /*2230*/  LOP3.LUT P0, RZ, R19, R24, RZ, 0xfc, !PT ;  /* 0x0000001813ff7212 */ /* 0x000fc8000780fcff */
[----:B------:R-:W-:-:S13]  /*2240*/  LOP3.LUT P0, RZ, R18, R25, RZ, 0xfc, P0 ;  /* 0x0000001912ff7212 */ /* 0x000fda000000fcff */
[----:B------:R-:W-:Y:S05]  /*2250*/  @P0 BRA `(.L_x_50) ;  /* 0xfffffff800340947 */ /* 0x000fea000383ffff */
.L_x_17:
[----:B------:R-:W-:Y:S05]  /*2260*/  BSYNC.RECONVERGENT B0 ;  /* 0x0000000000007941 */ /* 0x000fea0003800200 */
.L_x_16:
[----:B------:R-:W-:Y:S01]  /*2270*/  LOP3.LUT R15, R6, R7, R4, 0xfe, !PT ;  /* 0x00000007060f7212 */ /* 0x000fe200078efe04 */
[----:B------:R-:W-:Y:S01]  /*2280*/  BSSY.RECONVERGENT B0, `(.L_x_51) ;  /* 0x000018b000007945 */ /* 0x000fe20003800200 */
[----:B------:R-:W-:Y:S02]  /*2290*/  LOP3.LUT R14, R5, R3, R2, 0xfe, !PT ;  /* 0x00000003050e7212 */ /* 0x000fe400078efe02 */
[----:B------:R-:W-:-:S04]  /*22a0*/  LOP3.LUT P0, RZ, R15, R8, RZ, 0xfc, !PT ;  /* 0x000000080fff7212 */ /* 0x000fc8000780fcff */
[----:B------:R-:W-:-:S13]  /*22b0*/  LOP3.LUT P0, RZ, R14, R13, RZ, 0xfc, P0 ;  /* 0x0000000d0eff7212 */ /* 0x000fda000000fcff */
[----:B------:R-:W-:Y:S05]  /*22c0*/  @!P0 BRA `(.L_x_52) ;  /* 0x0000001800188947 */ /* 0x000fea0003800000 */
[----:B------:R-:W0:Y:S02]  /*22d0*/  LDCU UR8, c[0x0][0x398] ;  /* 0x00007300ff0877ac */ /* 0x000e240008000800 */
[----:B0-----:R-:W-:-:S09]  /*22e0*/  UISETP.NE.AND UP0, UPT, UR8, 0xa, UPT ;  /* 0x0000000a0800788c */ /* 0x001fd2000bf05270 */
[----:B------:R-:W-:Y:S05]  /*22f0*/  BRA.U !UP0, `(.L_x_53) ;  /* 0x0000001108407547 */ /* 0x000fea000b800000 */
.L_x_80:
[----:B------:R-:W-:Y:S01]  /*2300*/  IMAD.U32 R15, RZ, RZ, UR10 ;  /* 0x0000000aff0f7e24 */ /* 0x000fe2000f8e00ff */
[----:B------:R-:W-:Y:S01]  /*2310*/  BSSY.RECONVERGENT B1, `(.L_x_54) ;  /* 0x000002b000017945 */ /* 0x000fe20003800200 */
[----:B------:R-:W-:Y:S02]  /*2320*/  IMAD.MOV.U32 R16, RZ, RZ, RZ ;  /* 0x000000ffff107224 */ /* 0x000fe400078e00ff */
[----:B------:R-:W0:Y:S01]  /*2330*/  I2F.U32.RP R18, R15 ;  /* 0x0000000f00127306 */ /* 0x000e220000209000 */
[----:B------:R-:W-:-:S07]  /*2340*/  ISETP.NE.U32.AND P2, PT, R15, RZ, PT ;  /* 0x000000ff0f00720c */ /* 0x000fce0003f45070 */
[----:B0-----:R-:W0:Y:S02]  /*2350*/  MUFU.RCP R18, R18 ;  /* 0x0000001200127308 */ /* 0x001e240000001000 */
[----:B0-----:R-:W-:Y:S02]  /*2360*/  IADD3 R17, PT, PT, R18, 0xffffffe, RZ ;  /* 0x0ffffffe12117810 */ /* 0x001fe40007ffe0ff */
[----:B------:R-:W-:-:S04]  /*2370*/  LOP3.LUT R18, RZ, R15, RZ, 0x33, !PT ;  /* 0x0000000fff127212 */ /* 0x000fc800078e33ff */
[----:B------:R-:W0:Y:S02]  /*2380*/  F2I.FTZ.U32.TRUNC.NTZ R17, R17 ;  /* 0x0000001100117305 */ /* 0x000e24000021f000 */
[----:B0-----:R-:W-:-:S04]  /*2390*/  IMAD R14, R17, R15, RZ ;  /* 0x0000000f110e7224 */ /* 0x001fc800078e02ff */
[----:B------:R-:W-:-:S04]  /*23a0*/  IMAD.MOV R19, RZ, RZ, -R14 ;  /* 0x000000ffff137224 */ /* 0x000fc800078e0a0e */
        /* <DEDUP_REMOVED lines=11> */
[----:B------:R-:W-:-:S05]  /*2460*/  IMAD R28, R15, R16, R13 ;  /* 0x000000100f1c7224 */ /* 0x000fca00078e020d */
[----:B------:R-:W-:-:S13]  /*2470*/  ISETP.NE.U32.AND P0, PT, R28, RZ, PT ;  /* 0x000000ff1c00720c */ /* 0x000fda0003f05070 */
[----:B------:R-:W-:Y:S05]  /*2480*/  @P0 BRA `(.L_x_55) ;  /* 0x0000000000340947 */ /* 0x000fea0003800000 */
[----:B------:R-:W-:-:S04]  /*2490*/  IMAD.HI.U32 R13, R19, R8, RZ ;  /* 0x00000008130d7227 */ /* 0x000fc800078e00ff */
[----:B------:R-:W-:Y:S02]  /*24a0*/  IMAD.MOV R16, RZ, RZ, -R13 ;  /* 0x000000ffff107224 */ /* 0x000fe400078e0a0d */
[----:B------:R-:W-:Y:S02]  /*24b0*/  IMAD.MOV.U32 R19, RZ, RZ, RZ ;  /* 0x000000ffff137224 */ /* 0x000fe400078e00ff */
[----:B------:R-:W-:-:S05]  /*24c0*/  IMAD R16, R15, R16, R8 ;  /* 0x000000100f107224 */ /* 0x000fca00078e0208 */
[----:B------:R-:W-:-:S13]  /*24d0*/  ISETP.GE.U32.AND P0, PT, R16, R15, PT ;  /* 0x0000000f1000720c */ /* 0x000fda0003f06070 */
[----:B------:R-:W-:Y:S01]  /*24e0*/  @P0 IADD3 R16, PT, PT, R16, -R15, RZ ;  /* 0x8000000f10100210 */ /* 0x000fe20007ffe0ff */
[----:B------:R-:W-:-:S03]  /*24f0*/  @P0 VIADD R13, R13, 0x1 ;  /* 0x000000010d0d0836 */ /* 0x000fc60000000000 */
[----:B------:R-:W-:-:S13]  /*2500*/  ISETP.GE.U32.AND P1, PT, R16, R15, PT ;  /* 0x0000000f1000720c */ /* 0x000fda0003f26070 */
[----:B------:R-:W-:-:S05]  /*2510*/  @P1 VIADD R13, R13, 0x1 ;  /* 0x000000010d0d1836 */ /* 0x000fca0000000000 */
[----:B------:R-:W-:-:S04]  /*2520*/  SEL R18, R18, R13, !P2 ;  /* 0x0000000d12127207 */ /* 0x000fc80005000000 */
[----:B------:R-:W-:-:S05]  /*2530*/  IADD3 R28, PT, PT, -R18, RZ, RZ ;  /* 0x000000ff121c7210 */ /* 0x000fca0007ffe1ff */
[----:B------:R-:W-:Y:S01]  /*2540*/  IMAD R28, R15, R28, R8 ;  /* 0x0000001c0f1c7224 */ /* 0x000fe200078e0208 */
[----:B------:R-:W-:Y:S06]  /*2550*/  BRA `(.L_x_56) ;  /* 0x0000000000187947 */ /* 0x000fec0003800000 */
.L_x_55:
[----:B------:R-:W-:Y:S01]  /*2560*/  IMAD.MOV.U32 R27, RZ, RZ, R8 ;  /* 0x000000ffff1b7224 */ /* 0x000fe200078e0008 */
[----:B------:R-:W-:-:S07]  /*2570*/  MOV R26, 0x2590 ;  /* 0x00002590001a7802 */ /* 0x000fce0000000f00 */
[----:B------:R-:W-:Y:S05]  /*2580*/  CALL.REL.NOINC `($__internal_1_$__cuda_sm20_div_u64) ;  /* 0x0000001400cc7944 */ /* 0x000fea0003c00000 */
[----:B------:R-:W-:Y:S01]  /*2590*/  IADD3 R28, PT, PT, -R18, RZ, RZ ;  /* 0x000000ff121c7210 */ /* 0x000fe20007ffe1ff */
[----:B------:R-:W-:-:S04]  /*25a0*/  IMAD.U32 R15, RZ, RZ, UR10 ;  /* 0x0000000aff0f7e24 */ /* 0x000fc8000f8e00ff */
[----:B------:R-:W-:-:S07]  /*25b0*/  IMAD R28, R28, R15, R8 ;  /* 0x0000000f1c1c7224 */ /* 0x000fce00078e0208 */
.L_x_56:
[----:B------:R-:W-:Y:S05]  /*25c0*/  BSYNC.RECONVERGENT B1 ;  /* 0x0000000000017941 */ /* 0x000fea0003800200 */
.L_x_54:
[----:B------:R-:W-:Y:S01]  /*25d0*/  ISETP.NE.U32.AND P0, PT, R28, RZ, PT ;  /* 0x000000ff1c00720c */ /* 0x000fe20003f05070 */
[----:B------:R-:W-:Y:S01]  /*25e0*/  BSSY.RECONVERGENT B1, `(.L_x_57) ;  /* 0x0000020000017945 */ /* 0x000fe20003800200 */
[----:B------:R-:W-:Y:S01]  /*25f0*/  LOP3.LUT R13, R19, R14, RZ, 0xfc, !PT ;  /* 0x0000000e130d7212 */ /* 0x000fe200078efcff */
[----:B------:R-:W-:-:S10]  /*2600*/  IMAD.MOV.U32 R8, RZ, RZ, R18 ;  /* 0x000000ffff087224 */ /* 0x000fd400078e0012 */
        /* <DEDUP_REMOVED lines=22> */
.L_x_58:
[----:B------:R-:W-:Y:S01]  /*2770*/  IMAD.MOV.U32 R27, RZ, RZ, R5 ;  /* 0x000000ffff1b7224 */ /* 0x000fe200078e0005 */
[----:B------:R-:W-:-:S07]  /*2780*/  MOV R26, 0x27a0 ;  /* 0x000027a0001a7802 */ /* 0x000fce0000000f00 */
[----:B------:R-:W-:Y:S05]  /*2790*/  CALL.REL.NOINC `($__internal_1_$__cuda_sm20_div_u64) ;  /* 0x0000001400487944 */ /* 0x000fea0003c00000 */
[----:B------:R-:W-:Y:S01]  /*27a0*/  IADD3 R28, PT, PT, -R18, RZ, RZ ;  /* 0x000000ff121c7210 */ /* 0x000fe20007ffe1ff */
[----:B------:R-:W-:Y:S02]  /*27b0*/  IMAD.U32 R15, RZ, RZ, UR10 ;  /* 0x0000000aff0f7e24 */ /* 0x000fe4000f8e00ff */
[----:B------:R-:W-:Y:S02]  /*27c0*/  IMAD.MOV.U32 R14, RZ, RZ, R18 ;  /* 0x000000ffff0e7224 */ /* 0x000fe400078e0012 */
[----:B------:R-:W-:-:S07]  /*27d0*/  IMAD R28, R28, R15, R5 ;  /* 0x0000000f1c1c7224 */ /* 0x000fce00078e0205 */
.L_x_59:
[----:B------:R-:W-:Y:S05]  /*27e0*/  BSYNC.RECONVERGENT B1 ;  /* 0x0000000000017941 */ /* 0x000fea0003800200 */
.L_x_57:
[----:B------:R-:W-:Y:S01]  /*27f0*/  ISETP.NE.U32.AND P0, PT, R28, RZ, PT ;  /* 0x000000ff1c00720c */ /* 0x000fe20003f05070 */
[----:B------:R-:W-:-:S12]  /*2800*/  BSSY.RECONVERGENT B1, `(.L_x_60) ;  /* 0x000001e000017945 */ /* 0x000fd80003800200 */
[----:B------:R-:W-:Y:S05]  /*2810*/  @P0 BRA `(.L_x_61) ;  /* 0x0000000000580947 */ /* 0x000fea0003800000 */
[----:B------:R-:W0:Y:S01]  /*2820*/  I2F.U32.RP R5, R15 ;  /* 0x0000000f00057306 */ /* 0x000e220000209000 */
[----:B------:R-:W-:-:S07]  /*2830*/  ISETP.NE.U32.AND P2, PT, R15, RZ, PT ;  /* 0x000000ff0f00720c */ /* 0x000fce0003f45070 */
[----:B0-----:R-:W0:Y:S02]  /*2840*/  MUFU.RCP R5, R5 ;  /* 0x0000000500057308 */ /* 0x001e240000001000 */
[----:B0-----:R-:W-:-:S06]  /*2850*/  IADD3 R17, PT, PT, R5, 0xffffffe, RZ ;  /* 0x0ffffffe05117810 */ /* 0x001fcc0007ffe0ff */
[----:B------:R-:W0:Y:S02]  /*2860*/  F2I.FTZ.U32.TRUNC.NTZ R17, R17 ;  /* 0x0000001100117305 */ /* 0x000e24000021f000 */
[----:B0-----:R-:W-:-:S04]  /*2870*/  IMAD.MOV R16, RZ, RZ, -R17 ;  /* 0x000000ffff107224 */ /* 0x001fc800078e0a11 */
[----:B------:R-:W-:Y:S02]  /*2880*/  IMAD R19, R16, R15, RZ ;  /* 0x0000000f10137224 */ /* 0x000fe400078e02ff */
[----:B------:R-:W-:-:S04]  /*2890*/  IMAD.MOV.U32 R16, RZ, RZ, RZ ;  /* 0x000000ffff107224 */ /* 0x000fc800078e00ff */
[----:B------:R-:W-:-:S06]  /*28a0*/  IMAD.HI.U32 R19, R17, R19, R16 ;  /* 0x0000001311137227 */ /* 0x000fcc00078e0010 */
[----:B------:R-:W-:-:S04]  /*28b0*/  IMAD.HI.U32 R18, R19, R6, RZ ;  /* 0x0000000613127227 */ /* 0x000fc800078e00ff */
[----:B------:R-:W-:Y:S01]  /*28c0*/  IMAD.MOV.U32 R19, RZ, RZ, RZ ;  /* 0x000000ffff137224 */ /* 0x000fe200078e00ff */
        /* <DEDUP_REMOVED lines=11> */
.L_x_61:
[----:B------:R-:W-:Y:S02]  /*2980*/  MOV R27, R6 ;  /* 0x00000006001b7202 */ /* 0x000fe40000000f00 */
[----:B------:R-:W-:-:S07]  /*2990*/  MOV R26, 0x29b0 ;  /* 0x000029b0001a7802 */ /* 0x000fce0000000f00 */
[----:B------:R-:W-:Y:S05]  /*29a0*/  CALL.REL.NOINC `($__internal_1_$__cuda_sm20_div_u64) ;  /* 0x0000001000c47944 */ /* 0x000fea0003c00000 */
[----:B------:R-:W-:Y:S01]  /*29b0*/  MOV R15, UR10 ;  /* 0x0000000a000f7c02 */ /* 0x000fe20008000f00 */
[----:B------:R-:W-:-:S04]  /*29c0*/  IMAD.MOV R28, RZ, RZ, -R18 ;  /* 0x000000ffff1c7224 */ /* 0x000fc800078e0a12 */
[----:B------:R-:W-:-:S07]  /*29d0*/  IMAD R28, R28, R15, R6 ;  /* 0x0000000f1c1c7224 */ /* 0x000fce00078e0206 */
.L_x_62:
[----:B------:R-:W-:Y:S05]  /*29e0*/  BSYNC.RECONVERGENT B1 ;  /* 0x0000000000017941 */ /* 0x000fea0003800200 */
.L_x_60:
[----:B------:R-:W-:Y:S01]  /*29f0*/  ISETP.NE.U32.AND P0, PT, R28, RZ, PT ;  /* 0x000000ff1c00720c */ /* 0x000fe20003f05070 */
[----:B------:R-:W-:Y:S01]  /*2a00*/  BSSY.RECONVERGENT B1, `(.L_x_63) ;  /* 0x0000020000017945 */ /* 0x000fe20003800200 */
[----:B------:R-:W-:Y:S01]  /*2a10*/  LOP3.LUT R5, R19, R14, RZ, 0xfc, !PT ;  /* 0x0000000e13057212 */ /* 0x000fe200078efcff */
[----:B------:R-:W-:-:S10]  /*2a20*/  IMAD.MOV.U32 R6, RZ, RZ, R18 ;  /* 0x000000ffff067224 */ /* 0x000fd400078e0012 */
[----:B------:R-:W-:Y:S05]  /*2a30*/  @P0 BRA `(.L_x_64) ;  /* 0x0000000000540947 */ /* 0x000fea0003800000 */
[----:B------:R-:W0:Y:S01]  /*2a40*/  I2F.U32.RP R18, R15 ;  /* 0x0000000f00127306 */ /* 0x000e220000209000 */
[----:B------:R-:W-:Y:S01]  /*2a50*/  HFMA2 R16, -RZ, RZ, 0, 0 ;  /* 0x00000000ff107431 */ /* 0x000fe200000001ff */
[----:B------:R-:W-:-:S06]  /*2a60*/  ISETP.NE.U32.AND P2, PT, R15, RZ, PT ;  /* 0x000000ff0f00720c */ /* 0x000fcc0003f45070 */
[----:B0-----:R-:W0:Y:S02]  /*2a70*/  MUFU.RCP R18, R18 ;  /* 0x0000001200127308 */ /* 0x001e240000001000 */
[----:B0-----:R-:W-:-:S06]  /*2a80*/  IADD3 R17, PT, PT, R18, 0xffffffe, RZ ;  /* 0x0ffffffe12117810 */ /* 0x001fcc0007ffe0ff */
        /* <DEDUP_REMOVED lines=8> */
[----:B------:R-:W-:Y:S01]  /*2b10*/  @P0 IADD3 R16, PT, PT, R16, -R15, RZ ;  /* 0x8000000f10100210 */ /* 0x000fe20007ffe0ff */
[----:B------:R-:W-:-:S03]  /*2b20*/  @P0 VIADD R14, R14, 0x1 ;  /* 0x000000010e0e0836 */ /* 0x000fc60000000000 */
[----:B------:R-:W-:-:S13]  /*2b30*/  ISETP.GE.U32.AND P1, PT, R16, R15, PT ;  /* 0x0000000f1000720c */ /* 0x000fda0003f26070 */
[----:B------:R-:W-:Y:S02]  /*2b40*/  @P1 IADD3 R14, PT, PT, R14, 0x1, RZ ;  /* 0x000000010e0e1810 */ /* 0x000fe40007ffe0ff */
[----:B------:R-:W-:-:S05]  /*2b50*/  @!P2 LOP3.LUT R14, RZ, R15, RZ, 0x33, !PT ;  /* 0x0000000fff0ea212 */ /* 0x000fca00078e33ff */
[----:B------:R-:W-:-:S04]  /*2b60*/  IMAD.MOV R28, RZ, RZ, -R14 ;  /* 0x000000ffff1c7224 */ /* 0x000fc800078e0a0e */
[----:B------:R-:W-:Y:S01]  /*2b70*/  IMAD R28, R15, R28, R3 ;  /* 0x0000001c0f1c7224 */ /* 0x000fe200078e0203 */
[----:B------:R-:W-:Y:S06]  /*2b80*/  BRA `(.L_x_65) ;  /* 0x00000000001c7947 */ /* 0x000fec0003800000 */
.L_x_64:
[----:B------:R-:W-:Y:S02]  /*2b90*/  MOV R27, R3 ;  /* 0x00000003001b7202 */ /* 0x000fe40000000f00 */
[----:B------:R-:W-:-:S07]  /*2ba0*/  MOV R26, 0x2bc0 ;  /* 0x00002bc0001a7802 */ /* 0x000fce0000000f00 */
[----:B------:R-:W-:Y:S05]  /*2bb0*/  CALL.REL.NOINC `($__internal_1_$__cuda_sm20_div_u64) ;  /* 0x0000001000407944 */ /* 0x000fea0003c00000 */
[----:B------:R-:W-:Y:S01]  /*2bc0*/  MOV R15, UR10 ;  /* 0x0000000a000f7c02 */ /* 0x000fe20008000f00 */
[--C-:B------:R-:W-:Y:S02]  /*2bd0*/  IMAD.MOV R28, RZ, RZ, -R18.reuse ;  /* 0x000000ffff1c7224 */ /* 0x100fe400078e0a12 */
[----:B------:R-:W-:Y:S02]  /*2be0*/  IMAD.MOV.U32 R14, RZ, RZ, R18 ;  /* 0x000000ffff0e7224 */ /* 0x000fe400078e0012 */
[----:B------:R-:W-:-:S07]  /*2bf0*/  IMAD R28, R28, R15, R3 ;  /* 0x0000000f1c1c7224 */ /* 0x000fce00078e0203 */
.L_x_65:
[----:B------:R-:W-:Y:S05]  /*2c00*/  BSYNC.RECONVERGENT B1 ;  /* 0x0000000000017941 */ /* 0x000fea0003800200 */
.L_x_63:
        /* <DEDUP_REMOVED lines=10> */
[----:B------:R-:W-:-:S05]  /*2cb0*/  HFMA2 R16, -RZ, RZ, 0, 0 ;  /* 0x00000000ff107431 */ /* 0x000fca00000001ff */
[----:B------:R-:W-:Y:S01]  /*2cc0*/  IMAD.HI.U32 R16, R17, R19, R16 ;  /* 0x0000001311107227 */ /* 0x000fe200078e0010 */
[----:B------:R-:W-:-:S05]  /*2cd0*/  MOV R19, RZ ;  /* 0x000000ff00137202 */ /* 0x000fca0000000f00 */
        /* <DEDUP_REMOVED lines=12> */
.L_x_67:
[----:B------:R-:W-:Y:S01]  /*2da0*/  IMAD.MOV.U32 R27, RZ, RZ, R7 ;  /* 0x000000ffff1b7224 */ /* 0x000fe200078e0007 */
[----:B------:R-:W-:-:S07]  /*2db0*/  MOV R26, 0x2dd0 ;  /* 0x00002dd0001a7802 */ /* 0x000fce0000000f00 */
[----:B------:R-:W-:Y:S05]  /*2dc0*/  CALL.REL.NOINC `($__internal_1_$__cuda_sm20_div_u64) ;  /* 0x0000000c00bc7944 */ /* 0x000fea0003c00000 */
[----:B------:R-:W-:Y:S01]  /*2dd0*/  IADD3 R28, PT, PT, -R18, RZ, RZ ;  /* 0x000000ff121c7210 */ /* 0x000fe20007ffe1ff */
[----:B------:R-:W-:-:S04]  /*2de0*/  IMAD.U32 R15, RZ, RZ, UR10 ;  /* 0x0000000aff0f7e24 */ /* 0x000fc8000f8e00ff */
[----:B------:R-:W-:-:S07]  /*2df0*/  IMAD R28, R28, R15, R7 ;  /* 0x0000000f1c1c7224 */ /* 0x000fce00078e0207 */
.L_x_68:
[----:B------:R-:W-:Y:S05]  /*2e00*/  BSYNC.RECONVERGENT B1 ;  /* 0x0000000000017941 */ /* 0x000fea0003800200 */
.L_x_66:
[----:B------:R-:W-:Y:S01]  /*2e10*/  ISETP.NE.U32.AND P0, PT, R28, RZ, PT ;  /* 0x000000ff1c00720c */ /* 0x000fe20003f05070 */
[----:B------:R-:W-:Y:S01]  /*2e20*/  BSSY.RECONVERGENT B1, `(.L_x_69) ;  /* 0x0000020000017945 */ /* 0x000fe20003800200 */
[----:B------:R-:W-:Y:S02]  /*2e30*/  LOP3.LUT R3, R19, R14, RZ, 0xfc, !PT ;  /* 0x0000000e13037212 */ /* 0x000fe400078efcff */
[----:B------:R-:W-:-:S09]  /*2e40*/  MOV R7, R18 ;  /* 0x0000001200077202 */ /* 0x000fd20000000f00 */
[----:B------:R-:W-:Y:S05]  /*2e50*/  @P0 BRA `(.L_x_70) ;  /* 0x0000000000540947 */ /* 0x000fea0003800000 */
[----:B------:R-:W0:Y:S01]  /*2e60*/  I2F.U32.RP R18, R15 ;  /* 0x0000000f00127306 */ /* 0x000e220000209000 */
[----:B------:R-:W-:Y:S01]  /*2e70*/  IMAD.MOV.U32 R16, RZ, RZ, RZ ;  /* 0x000000ffff107224 */ /* 0x000fe200078e00ff */
[----:B------:R-:W-:-:S06]  /*2e80*/  ISETP.NE.U32.AND P2, PT, R15, RZ, PT ;  /* 0x000000ff0f00720c */ /* 0x000fcc0003f45070 */
[----:B0-----:R-:W0:Y:S02]  /*2e90*/  MUFU.RCP R18, R18 ;  /* 0x0000001200127308 */ /* 0x001e240000001000 */
[----:B0-----:R-:W-:-:S06]  /*2ea0*/  VIADD R17, R18, 0xffffffe ;  /* 0x0ffffffe12117836 */ /* 0x001fcc0000000000 */
[----:B------:R-:W0:Y:S02]  /*2eb0*/  F2I.FTZ.U32.TRUNC.NTZ R17, R17 ;  /* 0x0000001100117305 */ /* 0x000e24000021f000 */
[----:B0-----:R-:W-:-:S05]  /*2ec0*/  IADD3 R14, PT, PT, RZ, -R17, RZ ;  /* 0x80000011ff0e7210 */ /* 0x001fca0007ffe0ff */
[----:B------:R-:W-:-:S04]  /*2ed0*/  IMAD R19, R14, R15, RZ ;  /* 0x0000000f0e137224 */ /* 0x000fc800078e02ff */
[----:B------:R-:W-:-:S06]  /*2ee0*/  IMAD.HI.U32 R19, R17, R19, R16 ;  /* 0x0000001311137227 */ /* 0x000fcc00078e0010 */
[----:B------:R-:W-:-:S05]  /*2ef0*/  IMAD.HI.U32 R14, R19, R2, RZ ;  /* 0x00000002130e7227 */ /* 0x000fca00078e00ff */
[----:B------:R-:W-:-:S05]  /*2f00*/  IADD3 R16, PT, PT, -R14, RZ, RZ ;  /* 0x000000ff0e107210 */ /* 0x000fca0007ffe1ff */
[----:B------:R-:W-:-:S05]  /*2f10*/  IMAD R16, R15, R16, R2 ;  /* 0x000000100f107224 */ /* 0x000fca00078e0202 */
[----:B------:R-:W-:-:S13]  /*2f20*/  ISETP.GE.U32.AND P0, PT, R16, R15, PT ;  /* 0x0000000f1000720c */ /* 0x000fda0003f06070 */
[----:B------:R-:W-:Y:S01]  /*2f30*/  @P0 IMAD.IADD R16, R16, 0x1, -R15 ;  /* 0x0000000110100824 */ /* 0x000fe200078e0a0f */
[----:B------:R-:W-:-:S04]  /*2f40*/  @P0 IADD3 R14, PT, PT, R14, 0x1, RZ ;  /* 0x000000010e0e0810 */ /* 0x000fc80007ffe0ff */
[----:B------:R-:W-:-:S13]  /*2f50*/  ISETP.GE.U32.AND P1, PT, R16, R15, PT ;  /* 0x0000000f1000720c */ /* 0x000fda0003f26070 */
[----:B------:R-:W-:Y:S01]  /*2f60*/  @P1 VIADD R14, R14, 0x1 ;  /* 0x000000010e0e1836 */ /* 0x000fe20000000000 */
[----:B------:R-:W-:-:S04]  /*2f70*/  @!P2 LOP3.LUT R14, RZ, R15, RZ, 0x33, !PT ;  /* 0x0000000fff0ea212 */ /* 0x000fc800078e33ff */
[----:B------:R-:W-:-:S05]  /*2f80*/  IADD3 R28, PT, PT, -R14, RZ, RZ ;  /* 0x000000ff0e1c7210 */ /* 0x000fca0007ffe1ff */
[----:B------:R-:W-:Y:S01]  /*2f90*/  IMAD R28, R15, R28, R2 ;  /* 0x0000001c0f1c7224 */ /* 0x000fe200078e0202 */
[----:B------:R-:W-:Y:S06]  /*2fa0*/  BRA `(.L_x_71) ;  /* 0x00000000001c7947 */ /* 0x000fec0003800000 */
.L_x_70:
[----:B------:R-:W-:Y:S01]  /*2fb0*/  IMAD.MOV.U32 R27, RZ, RZ, R2 ;  /* 0x000000ffff1b7224 */ /* 0x000fe200078e0002 */
[----:B------:R-:W-:-:S07]  /*2fc0*/  MOV R26, 0x2fe0 ;  /* 0x00002fe0001a7802 */ /* 0x000fce0000000f00 */
[----:B------:R-:W-:Y:S05]  /*2fd0*/  CALL.REL.NOINC `($__internal_1_$__cuda_sm20_div_u64) ;  /* 0x0000000c00387944 */ /* 0x000fea0003c00000 */
[----:B------:R-:W-:Y:S01]  /*2fe0*/  IADD3 R28, PT, PT, -R18, RZ, RZ ;  /* 0x000000ff121c7210 */ /* 0x000fe20007ffe1ff */
[----:B------:R-:W-:Y:S01]  /*2ff0*/  IMAD.U32 R15, RZ, RZ, UR10 ;  /* 0x0000000aff0f7e24 */ /* 0x000fe2000f8e00ff */
[----:B------:R-:W-:-:S03]  /*3000*/  MOV R14, R18 ;  /* 0x00000012000e7202 */ /* 0x000fc60000000f00 */
[----:B------:R-:W-:-:S07]  /*3010*/  IMAD R28, R28, R15, R2 ;  /* 0x0000000f1c1c7224 */ /* 0x000fce00078e0202 */
.L_x_71:
[----:B------:R-:W-:Y:S05]  /*3020*/  BSYNC.RECONVERGENT B1 ;  /* 0x0000000000017941 */ /* 0x000fea0003800200 */
.L_x_69:
[----:B------:R-:W-:Y:S01]  /*3030*/  ISETP.NE.U32.AND P0, PT, R28, RZ, PT ;  /* 0x000000ff1c00720c */ /* 0x000fe20003f05070 */
[----:B------:R-:W-:-:S12]  /*3040*/  BSSY.RECONVERGENT B1, `(.L_x_72) ;  /* 0x000001d000017945 */ /* 0x000fd80003800200 */
[----:B------:R-:W-:Y:S05]  /*3050*/  @P0 BRA `(.L_x_73) ;  /* 0x0000000000580947 */ /* 0x000fea0003800000 */
[----:B------:R-:W0:Y:S01]  /*3060*/  I2F.U32.RP R19, R15 ;  /* 0x0000000f00137306 */ /* 0x000e220000209000 */
[----:B------:R-:W-:-:S07]  /*3070*/  ISETP.NE.U32.AND P2, PT, R15, RZ, PT ;  /* 0x000000ff0f00720c */ /* 0x000fce0003f45070 */
[----:B0-----:R-:W0:Y:S02]  /*3080*/  MUFU.RCP R19, R19 ;  /* 0x0000001300137308 */ /* 0x001e240000001000 */
[----:B0-----:R-:W-:Y:S02]  /*3090*/  VIADD R16, R19, 0xffffffe ;  /* 0x0ffffffe13107836 */ /* 0x001fe40000000000 */
[----:B------:R-:W-:-:S04]  /*30a0*/  IMAD.MOV.U32 R19, RZ, RZ, RZ ;  /* 0x000000ffff137224 */ /* 0x000fc800078e00ff */
[----:B------:R0:W1:Y:S02]  /*30b0*/  F2I.FTZ.U32.TRUNC.NTZ R17, R16 ;  /* 0x0000001000117305 */ /* 0x000064000021f000 */
[----:B0-----:R-:W-:Y:S01]  /*30c0*/  IMAD.MOV.U32 R16, RZ, RZ, RZ ;  /* 0x000000ffff107224 */ /* 0x001fe200078e00ff */
[----:B-1----:R-:W-:-:S05]  /*30d0*/  IADD3 R2, PT, PT, RZ, -R17, RZ ;  /* 0x80000011ff027210 */ /* 0x002fca0007ffe0ff */
        /* <DEDUP_REMOVED lines=14> */
.L_x_73:
[----:B------:R-:W-:Y:S02]  /*31c0*/  MOV R27, R4 ;  /* 0x00000004001b7202 */ /* 0x000fe40000000f00 */
[----:B------:R-:W-:-:S07]  /*31d0*/  MOV R26, 0x31f0 ;  /* 0x000031f0001a7802 */ /* 0x000fce0000000f00 */
[----:B------:R-:W-:Y:S05]  /*31e0*/  CALL.REL.NOINC `($__internal_1_$__cuda_sm20_div_u64) ;  /* 0x0000000800b47944 */ /* 0x000fea0003c00000 */
[----:B------:R-:W-:-:S04]  /*31f0*/  IMAD.MOV R15, RZ, RZ, -R18 ;  /* 0x000000ffff0f7224 */ /* 0x000fc800078e0a12 */
[----:B------:R-:W-:-:S07]  /*3200*/  IMAD R15, R15, UR10, R4 ;  /* 0x0000000a0f0f7c24 */ /* 0x000fce000f8e0204 */
.L_x_74:
[----:B------:R-:W-:Y:S05]  /*3210*/  BSYNC.RECONVERGENT B1 ;  /* 0x0000000000017941 */ /* 0x000fea0003800200 */
.L_x_72:
[----:B------:R-:W-:Y:S01]  /*3220*/  LOP3.LUT P0, RZ, R15, 0xffffffc0, RZ, 0xc0, !PT ;  /* 0xffffffc00fff7812 */ /* 0x000fe2000780c0ff */
[----:B------:R-:W-:Y:S01]  /*3230*/  BSSY.RECONVERGENT B1, `(.L_x_75) ;  /* 0x0000016000017945 */ /* 0x000fe20003800200 */
[----:B------:R-:W-:Y:S02]  /*3240*/  LOP3.LUT R2, R19, R14, RZ, 0xfc, !PT ;  /* 0x0000000e13027212 */ /* 0x000fe400078efcff */
[----:B------:R-:W-:-:S09]  /*3250*/  MOV R4, R18 ;  /* 0x0000001200047202 */ /* 0x000fd20000000f00 */
[----:B------:R-:W-:Y:S05]  /*3260*/  @P0 BRA `(.L_x_76) ;  /* 0x0000000000240947 */ /* 0x000fea0003800000 */
[----:B------:R-:W-:-:S05]  /*3270*/  IMAD.MOV.U32 R16, RZ, RZ, 0x1 ;  /* 0x00000001ff107424 */ /* 0x000fca00078e00ff */
        /* <DEDUP_REMOVED lines=8> */
.L_x_76:
[----:B------:R-:W-:Y:S01]  /*3300*/  IADD3 R14, PT, PT, R15, -0x40, RZ ;  /* 0xffffffc00f0e7810 */ /* 0x000fe20007ffe0ff */
        /* <DEDUP_REMOVED lines=8> */
.L_x_78:
[----:B------:R-:W-:Y:S05]  /*3390*/  BSYNC.RECONVERGENT B1 ;  /* 0x0000000000017941 */ /* 0x000fea0003800200 */
.L_x_75:
[----:B------:R-:W-:Y:S02]  /*33a0*/  LOP3.LUT R15, R6, R7, R4, 0xfe, !PT ;  /* 0x00000007060f7212 */ /* 0x000fe400078efe04 */
[----:B------:R-:W-:Y:S02]  /*33b0*/  LOP3.LUT R14, R5, R3, R2, 0xfe, !PT ;  /* 0x00000003050e7212 */ /* 0x000fe400078efe02 */
[----:B------:R-:W-:-:S04]  /*33c0*/  LOP3.LUT P0, RZ, R15, R8, RZ, 0xfc, !PT ;  /* 0x000000080fff7212 */ /* 0x000fc8000780fcff */
[----:B------:R-:W-:-:S13]  /*33d0*/  LOP3.LUT P0, RZ, R14, R13, RZ, 0xfc, P0 ;  /* 0x0000000d0eff7212 */ /* 0x000fda000000fcff */
[----:B------:R-:W-:Y:S05]  /*33e0*/  @P0 BRA `(.L_x_80) ;  /* 0xffffffec00c40947 */ /* 0x000fea000383ffff */
[----:B------:R-:W-:Y:S05]  /*33f0*/  BRA `(.L_x_52) ;  /* 0x0000000400cc7947 */ /* 0x000fea0003800000 */
.L_x_53:
[C---:B------:R-:W-:Y:S01]  /*3400*/  IMAD.WIDE.U32 R16, P0, R13.reuse, -0x33333334, RZ ;  /* 0xcccccccc0d107825 */ /* 0x040fe200078000ff */
[----:B------:R-:W-:Y:S03]  /*3410*/  BSSY.RECONVERGENT B2, `(.L_x_81) ;  /* 0x000006c000027945 */ /* 0x000fe60003800200 */
[----:B------:R-:W-:Y:S01]  /*3420*/  IMAD.WIDE.U32 R14, R13, -0x33333333, RZ ;  /* 0xcccccccd0d0e7825 */ /* 0x000fe200078e00ff */
[----:B------:R-:W-:-:S03]  /*3430*/  IADD3.X R25, PT, PT, RZ, RZ, RZ, P0, !PT ;  /* 0x000000ffff197210 */ /* 0x000fc600007fe4ff */
[----:B------:R-:W-:Y:S01]  /*3440*/  IMAD.MOV.U32 R24, RZ, RZ, R17 ;  /* 0x000000ffff187224 */ /* 0x000fe200078e0011 */
[----:B------:R-:W-:-:S05]  /*3450*/  IADD3 RZ, P0, PT, R15, R16, RZ ;  /* 0x000000100fff7210 */ /* 0x000fca0007f1e0ff */
[----:B------:R-:W-:-:S05]  /*3460*/  IMAD.WIDE.U32.X R24, RZ, -0x33333334, R24, P0 ;  /* 0xccccccccff187825 */ /* 0x000fca00000e0418 */
[----:B------:R-:W-:-:S05]  /*3470*/  SHF.R.U64 R24, R24, 0x3, R25 ;  /* 0x0000000318187819 */ /* 0x000fca0000001219 */
[----:B------:R-:W-:-:S04]  /*3480*/  IMAD R13, R24, -0xa, R13 ;  /* 0xfffffff6180d7824 */ /* 0x000fc800078e020d */
[----:B------:R-:W-:-:S04]  /*3490*/  IMAD.WIDE.U32 R14, R13, -0x33333333, RZ ;  /* 0xcccccccd0d0e7825 */ /* 0x000fc800078e00ff */
[----:B------:R-:W-:-:S04]  /*34a0*/  IMAD.WIDE.U32 R16, P0, R8, -0x33333334, R14 ;  /* 0xcccccccc08107825 */ /* 0x000fc8000780000e */
[----:B------:R-:W-:Y:S01]  /*34b0*/  IMAD.WIDE.U32 R14, R8, -0x33333333, RZ ;  /* 0xcccccccd080e7825 */ /* 0x000fe200078e00ff */
[----:B------:R-:W-:-:S03]  /*34c0*/  IADD3.X R19, PT, PT, RZ, RZ, RZ, P0, !PT ;  /* 0x000000ffff137210 */ /* 0x000fc600007fe4ff */
[----:B------:R-:W-:Y:S01]  /*34d0*/  IMAD.MOV.U32 R18, RZ, RZ, R17 ;  /* 0x000000ffff127224 */ /* 0x000fe200078e0011 */
[----:B------:R-:W-:-:S05]  /*34e0*/  IADD3 RZ, P0, PT, R15, R16, RZ ;  /* 0x000000100fff7210 */ /* 0x000fca0007f1e0ff */
[----:B------:R-:W-:-:S05]  /*34f0*/  IMAD.WIDE.U32.X R14, R13, -0x33333334, R18, P0 ;  /* 0xcccccccc0d0e7825 */ /* 0x000fca00000e0412 */
        /* <DEDUP_REMOVED lines=8> */
[----:B------:R-:W-:Y:S01]  /*3580*/  IMAD.WIDE.U32.X R16, R13, -0x33333334, R20, P0 ;  /* 0xcccccccc0d107825 */ /* 0x000fe200000e0414 */
[----:B------:R-:W-:-:S04]  /*3590*/  SHF.R.U32.HI R13, RZ, 0x3, R15 ;  /* 0x00000003ff0d7819 */ /* 0x000fc8000001160f */
[----:B------:R-:W-:Y:S02]  /*35a0*/  SHF.R.U64 R8, R16, 0x3, R17 ;  /* 0x0000000310087819 */ /* 0x000fe40000001211 */
[----:B------:R-:W-:-:S03]  /*35b0*/  LOP3.LUT R13, R13, R24, RZ, 0xfc, !PT ;  /* 0x000000180d0d7212 */ /* 0x000fc600078efcff */
[----:B------:R-:W-:-:S04]  /*35c0*/  IMAD R5, R8, -0xa, R5 ;  /* 0xfffffff608057824 */ /* 0x000fc800078e0205 */
[----:B------:R-:W-:-:S04]  /*35d0*/  IMAD.WIDE.U32 R16, R5, -0x33333333, RZ ;  /* 0xcccccccd05107825 */ /* 0x000fc800078e00ff */
[----:B------:R-:W-:-:S04]  /*35e0*/  IMAD.WIDE.U32 R18, P0, R6, -0x33333334, R16 ;  /* 0xcccccccc06127825 */ /* 0x000fc80007800010 */
[----:B------:R-:W-:Y:S01]  /*35f0*/  IMAD.WIDE.U32 R16, R6, -0x33333333, RZ ;  /* 0xcccccccd06107825 */ /* 0x000fe200078e00ff */
[----:B------:R-:W-:-:S03]  /*3600*/  IADD3.X R21, PT, PT, RZ, RZ, RZ, P0, !PT ;  /* 0x000000ffff157210 */ /* 0x000fc600007fe4ff */
[----:B------:R-:W-:Y:S01]  /*3610*/  IMAD.MOV.U32 R20, RZ, RZ, R19 ;  /* 0x000000ffff147224 */ /* 0x000fe200078e0013 */
[----:B------:R-:W-:-:S05]  /*3620*/  IADD3 RZ, P0, PT, R17, R18, RZ ;  /* 0x0000001211ff7210 */ /* 0x000fca0007f1e0ff */
        /* <DEDUP_REMOVED lines=8> */
[----:B------:R-:W-:Y:S01]  /*36b0*/  IADD3 RZ, P0, PT, R21, R18, RZ ;  /* 0x0000001215ff7210 */ /* 0x000fe20007f1e0ff */
        /* <DEDUP_REMOVED lines=19> */
[----:B------:R-:W-:-:S04]  /*37f0*/  IMAD.WIDE.U32.X R22, R3, -0x33333334, R22, P0 ;  /* 0xcccccccc03167825 */ /* 0x000fc800000e0416 */
[----:B------:R-:W-:Y:S01]  /*3800*/  IMAD.MOV.U32 R6, RZ, RZ, R27 ;  /* 0x000000ffff067224 */ /* 0x000fe200078e001b */
[----:B------:R-:W-:-:S05]  /*3810*/  SHF.R.U64 R23, R22, 0x3, R23 ;  /* 0x0000000316177819 */ /* 0x000fca0000001217 */
[----:B------:R-:W-:-:S04]  /*3820*/  IMAD R5, R23, -0xa, R2 ;  /* 0xfffffff617057824 */ /* 0x000fc800078e0202 */
[----:B------:R-:W-:-:S04]  /*3830*/  IMAD.WIDE.U32 R2, R5, -0x33333333, RZ ;  /* 0xcccccccd05027825 */ /* 0x000fc800078e00ff */
[----:B------:R-:W-:-:S04]  /*3840*/  IMAD.WIDE.U32 R2, P0, R4, -0x33333334, R2 ;  /* 0xcccccccc04027825 */ /* 0x000fc80007800002 */
[----:B------:R-:W-:Y:S01]  /*3850*/  IMAD.MOV.U32 R20, RZ, RZ, R3 ;  /* 0x000000ffff147224 */ /* 0x000fe200078e0003 */
[----:B------:R-:W-:Y:S02]  /*3860*/  IADD3.X R21, PT, PT, RZ, RZ, RZ, P0, !PT ;  /* 0x000000ffff157210 */ /* 0x000fe400007fe4ff */
[----:B------:R-:W-:Y:S02]  /*3870*/  IADD3 RZ, P0, PT, R7, R2, RZ ;  /* 0x0000000207ff7210 */ /* 0x000fe40007f1e0ff */
[----:B------:R-:W-:Y:S02]  /*3880*/  SHF.R.U32.HI R3, RZ, 0x3, R19 ;  /* 0x00000003ff037819 */ /* 0x000fe40000011613 */
[----:B------:R-:W-:Y:S01]  /*3890*/  MOV R7, R14 ;  /* 0x0000000e00077202 */ /* 0x000fe20000000f00 */
[----:B------:R-:W-:Y:S01]  /*38a0*/  IMAD.WIDE.U32.X R20, R5, -0x33333334, R20, P0 ;  /* 0xcccccccc05147825 */ /* 0x000fe200000e0414 */
[----:B------:R-:W-:Y:S02]  /*38b0*/  SHF.R.U32.HI R5, RZ, 0x3, R17 ;  /* 0x00000003ff057819 */ /* 0x000fe40000011611 */
[----:B------:R-:W-:-:S02]  /*38c0*/  LOP3.LUT R3, R3, R16, RZ, 0xfc, !PT ;  /* 0x0000001003037212 */ /* 0x000fc400078efcff */
[--C-:B------:R-:W-:Y:S02]  /*38d0*/  SHF.R.U64 R29, R20, 0x3, R21.reuse ;  /* 0x00000003141d7819 */ /* 0x100fe40000001215 */
[----:B------:R-:W-:Y:S02]  /*38e0*/  SHF.R.U32.HI R2, RZ, 0x3, R21 ;  /* 0x00000003ff027819 */ /* 0x000fe40000011615 */
[----:B------:R-:W-:Y:S01]  /*38f0*/  LOP3.LUT R5, R5, R8, RZ, 0xfc, !PT ;  /* 0x0000000805057212 */ /* 0x000fe200078efcff */
[----:B------:R-:W-:Y:S01]  /*3900*/  IMAD R15, R29, -0xa, R4 ;  /* 0xfffffff61d0f7824 */ /* 0x000fe200078e0204 */
[----:B------:R-:W-:Y:S01]  /*3910*/  LOP3.LUT R2, R2, R23, RZ, 0xfc, !PT ;  /* 0x0000001702027212 */ /* 0x000fe200078efcff */
[----:B------:R-:W-:Y:S01]  /*3920*/  IMAD.MOV.U32 R4, RZ, RZ, R29 ;  /* 0x000000ffff047224 */ /* 0x000fe200078e001d */
[----:B------:R-:W-:Y:S02]  /*3930*/  MOV R8, R25 ;  /* 0x0000001900087202 */ /* 0x000fe40000000f00 */
[----:B------:R-:W-:-:S13]  /*3940*/  LOP3.LUT P0, RZ, R15, 0xffffffc0, RZ, 0xc0, !PT ;  /* 0xffffffc00fff7812 */ /* 0x000fda000780c0ff */
[----:B------:R-:W-:Y:S05]  /*3950*/  @!P0 BRA `(.L_x_82) ;  /* 0x0000000000388947 */ /* 0x000fea0003800000 */
[----:B------:R-:W-:Y:S01]  /*3960*/  IADD3 R14, PT, PT, R15, -0x40, RZ ;  /* 0xffffffc00f0e7810 */ /* 0x000fe20007ffe0ff */
        /* <DEDUP_REMOVED lines=8> */
.L_x_79:
[----:B------:R-:W0:Y:S02]  /*39f0*/  LDCU.64 UR8, c[0x0][0x390] ;  /* 0x00007200ff0877ac */ /* 0x000e240008000a00 */
[----:B0-----:R-:W-:-:S04]  /*3a00*/  IADD3 R2, P0, PT, R0, UR8, RZ ;  /* 0x0000000800027c10 */ /* 0x001fc8000ff1e0ff */
[----:B------:R-:W-:-:S05]  /*3a10*/  IADD3.X R3, PT, PT, RZ, UR9, RZ, P0, !PT ;  /* 0x00000009ff037c10 */ /* 0x000fca00087fe4ff */
[----:B------:R-:W-:Y:S01]  /*3a20*/  STG.E.U8 desc[UR6][R2.64], RZ ;  /* 0x000000ff02007986 */ /* 0x000fe2000c101106 */
[----:B------:R-:W-:Y:S05]  /*3a30*/  EXIT ;  /* 0x000000000000794d */ /* 0x000fea0003800000 */
.L_x_82:
[----:B------:R-:W-:Y:S01]  /*3a40*/  LOP3.LUT R14, R15, 0x3f, RZ, 0xc0, !PT ;  /* 0x0000003f0f0e7812 */ /* 0x000fe200078ec0ff */
        /* <DEDUP_REMOVED lines=8> */
.L_x_83:
[----:B------:R-:W-:Y:S05]  /*3ad0*/  BSYNC.RECONVERGENT B2 ;  /* 0x0000000000027941 */ /* 0x000fea0003800200 */
.L_x_81:
[----:B------:R-:W-:Y:S02]  /*3ae0*/  LOP3.LUT R15, R6, R7, R4, 0xfe, !PT ;  /* 0x00000007060f7212 */ /* 0x000fe400078efe04 */
[----:B------:R-:W-:Y:S02]  /*3af0*/  LOP3.LUT R14, R5, R3, R2, 0xfe, !PT ;  /* 0x00000003050e7212 */ /* 0x000fe400078efe02 */
[----:B------:R-:W-:-:S04]  /*3b00*/  LOP3.LUT P0, RZ, R15, R8, RZ, 0xfc, !PT ;  /* 0x000000080fff7212 */ /* 0x000fc8000780fcff */
[----:B------:R-:W-:-:S13]  /*3b10*/  LOP3.LUT P0, RZ, R14, R13, RZ, 0xfc, P0 ;  /* 0x0000000d0eff7212 */ /* 0x000fda000000fcff */
[----:B------:R-:W-:Y:S05]  /*3b20*/  @P0 BRA `(.L_x_53) ;  /* 0xfffffff800340947 */ /* 0x000fea000383ffff */
.L_x_52:
[----:B------:R-:W-:Y:S05]  /*3b30*/  BSYNC.RECONVERGENT B0 ;  /* 0x0000000000007941 */ /* 0x000fea0003800200 */
.L_x_51:
[----:B------:R-:W-:Y:S01]  /*3b40*/  POPC R9, R9 ;  /* 0x0000000900097309 */ /* 0x000fe20000000000 */
[----:B------:R-:W0:Y:S01]  /*3b50*/  LDCU.64 UR12, c[0x0][0x390] ;  /* 0x00007200ff0c77ac */ /* 0x000e220008000a00 */
[----:B------:R-:W1:Y:S06]  /*3b60*/  LDCU UR8, c[0x0][0x398] ;  /* 0x00007300ff0877ac */ /* 0x000e6c0008000800 */
[----:B------:R-:W2:Y:S08]  /*3b70*/  POPC R10, R10 ;  /* 0x0000000a000a7309 */ /* 0x000eb00000000000 */
[----:B------:R-:W-:Y:S01]  /*3b80*/  POPC R11, R11 ;  /* 0x0000000b000b7309 */ /* 0x000fe20000000000 */
[----:B--2---:R-:W-:-:S07]  /*3b90*/  IADD3 R2, PT, PT, R9, R10, RZ ;  /* 0x0000000a09027210 */ /* 0x004fce0007ffe0ff */
[----:B------:R-:W2:Y:S02]  /*3ba0*/  POPC R12, R12 ;  /* 0x0000000c000c7309 */ /* 0x000ea40000000000 */
[----:B--2---:R-:W-:Y:S02]  /*3bb0*/  IADD3 R3, PT, PT, R2, R11, R12 ;  /* 0x0000000b02037210 */ /* 0x004fe40007ffe00c */
[----:B0-----:R-:W-:Y:S02]  /*3bc0*/  IADD3 R2, P1, PT, R0, UR12, RZ ;  /* 0x0000000c00027c10 */ /* 0x001fe4000ff3e0ff */
[----:B-1----:R-:W-:-:S03]  /*3bd0*/  ISETP.NE.AND P0, PT, R3, UR8, PT ;  /* 0x0000000803007c0c */ /* 0x002fc6000bf05270 */
[----:B------:R-:W-:Y:S01]  /*3be0*/  IMAD.X R3, RZ, RZ, UR13, P1 ;  /* 0x0000000dff037e24 */ /* 0x000fe200088e06ff */
[----:B------:R-:W-:-:S05]  /*3bf0*/  SEL R5, RZ, 0x1, P0 ;  /* 0x00000001ff057807 */ /* 0x000fca0000000000 */
[----:B------:R-:W-:Y:S01]  /*3c00*/  STG.E.U8 desc[UR6][R2.64], R5 ;  /* 0x0000000502007986 */ /* 0x000fe2000c101106 */
[----:B------:R-:W-:Y:S05]  /*3c10*/  EXIT ;  /* 0x000000000000794d */ /* 0x000fea0003800000 */
.L_x_77:
[----:B------:R-:W0:Y:S02]  /*3c20*/  LDCU.64 UR8, c[0x0][0x390] ;  /* 0x00007200ff0877ac */ /* 0x000e240008000a00 */
[----:B0-----:R-:W-:-:S04]  /*3c30*/  IADD3 R2, P0, PT, R0, UR8, RZ ;  /* 0x0000000800027c10 */ /* 0x001fc8000ff1e0ff */
[----:B------:R-:W-:-:S05]  /*3c40*/  IADD3.X R3, PT, PT, RZ, UR9, RZ, P0, !PT ;  /* 0x00000009ff037c10 */ /* 0x000fca00087fe4ff */
[----:B------:R-:W-:Y:S01]  /*3c50*/  STG.E.U8 desc[UR6][R2.64], RZ ;  /* 0x000000ff02007986 */ /* 0x000fe2000c101106 */
[----:B------:R-:W-:Y:S05]  /*3c60*/  EXIT ;  /* 0x000000000000794d */ /* 0x000fea0003800000 */
.L_x_43:
[----:B------:R-:W0:Y:S02]  /*3c70*/  LDCU.64 UR8, c[0x0][0x390] ;  /* 0x00007200ff0877ac */ /* 0x000e240008000a00 */
[----:B0-----:R-:W-:-:S05]  /*3c80*/  IADD3 R2, P0, PT, R0, UR8, RZ ;  /* 0x0000000800027c10 */ /* 0x001fca000ff1e0ff */
[----:B------:R-:W-:-:S05]  /*3c90*/  IMAD.X R3, RZ, RZ, UR9, P0 ;  /* 0x00000009ff037e24 */ /* 0x000fca00080e06ff */
[----:B------:R-:W-:Y:S01]  /*3ca0*/  STG.E.U8 desc[UR6][R2.64], RZ ;  /* 0x000000ff02007986 */ /* 0x000fe2000c101106 */
[----:B------:R-:W-:Y:S05]  /*3cb0*/  EXIT ;  /* 0x000000000000794d */ /* 0x000fea0003800000 */
        .weak           $__internal_1_$__cuda_sm20_div_u64
        .type           $__internal_1_$__cuda_sm20_div_u64,@function
        .size           $__internal_1_$__cuda_sm20_div_u64,(.L_x_139 - $__internal_1_$__cuda_sm20_div_u64)
$__internal_1_$__cuda_sm20_div_u64:
[----:B------:R-:W0:Y:S08]  /*3cc0*/  I2F.U64.RP R30, UR4 ;  /* 0x00000004001e7d12 */ /* 0x000e300008309000 */
[----:B0-----:R-:W0:Y:S02]  /*3cd0*/  MUFU.RCP R30, R30 ;  /* 0x0000001e001e7308 */ /* 0x001e240000001000 */
[----:B0-----:R-:W-:-:S06]  /*3ce0*/  IADD3 R18, PT, PT, R30, 0x1ffffffe, RZ ;  /* 0x1ffffffe1e127810 */ /* 0x001fcc0007ffe0ff */
[----:B------:R-:W0:Y:S02]  /*3cf0*/  F2I.U64.TRUNC R18, R18 ;  /* 0x0000001200127311 */ /* 0x000e24000020d800 */
[----:B0-----:R-:W-:Y:S01]  /*3d00*/  IMAD.WIDE.U32 R20, R18, UR4, RZ ;  /* 0x0000000412147c25 */ /* 0x001fe2000f8e00ff */
[----:B------:R-:W-:-:S03]  /*3d10*/  MOV R33, R18 ;  /* 0x0000001200217202 */ /* 0x000fc60000000f00 */
[----:B------:R-:W-:Y:S01]  /*3d20*/  IMAD R31, R18, UR5, R21 ;  /* 0x00000005121f7c24 */ /* 0x000fe2000f8e0215 */
[----:B------:R-:W-:-:S03]  /*3d30*/  IADD3 R21, P0, PT, RZ, -R20, RZ ;  /* 0x80000014ff157210 */ /* 0x000fc60007f1e0ff */
[----:B------:R-:W-:Y:S02]  /*3d40*/  IMAD R31, R19, UR4, R31 ;  /* 0x00000004131f7c24 */ /* 0x000fe4000f8e021f */
[----:B------:R-:W-:-:S04]  /*3d50*/  IMAD.HI.U32 R32, R18, R21, RZ ;  /* 0x0000001512207227 */ /* 0x000fc800078e00ff */
[----:B------:R-:W-:-:S04]  /*3d60*/  IMAD.X R31, RZ, RZ, ~R31, P0 ;  /* 0x000000ffff1f7224 */ /* 0x000fc800000e0e1f */
[----:B------:R-:W-:-:S04]  /*3d70*/  IMAD.WIDE.U32 R32, P0, R18, R31, R32 ;  /* 0x0000001f12207225 */ /* 0x000fc80007800020 */
[C---:B------:R-:W-:Y:S02]  /*3d80*/  IMAD R20, R19.reuse, R31, RZ ;  /* 0x0000001f13147224 */ /* 0x040fe400078e02ff */
[----:B------:R-:W-:-:S04]  /*3d90*/  IMAD.HI.U32 R21, P1, R19, R21, R32 ;  /* 0x0000001513157227 */ /* 0x000fc80007820020 */
[----:B------:R-:W-:Y:S01]  /*3da0*/  IMAD.HI.U32 R18, R19, R31, RZ ;  /* 0x0000001f13127227 */ /* 0x000fe200078e00ff */
[----:B------:R-:W-:-:S03]  /*3db0*/  IADD3 R21, P2, PT, R20, R21, RZ ;  /* 0x0000001514157210 */ /* 0x000fc60007f5e0ff */
[----:B------:R-:W-:Y:S02]  /*3dc0*/  IMAD.X R18, R18, 0x1, R19, P0 ;  /* 0x0000000112127824 */ /* 0x000fe400000e0613 */
[----:B------:R-:W-:-:S03]  /*3dd0*/  IMAD.WIDE.U32 R30, R21, UR4, RZ ;  /* 0x00000004151e7c25 */ /* 0x000fc6000f8e00ff */
[----:B------:R-:W-:Y:S01]  /*3de0*/  IADD3.X R19, PT, PT, RZ, RZ, R18, P2, P1 ;  /* 0x000000ffff137210 */ /* 0x000fe200017e2412 */
[----:B------:R-:W-:Y:S01]  /*3df0*/  IMAD R18, R21, UR5, R31 ;  /* 0x0000000515127c24 */ /* 0x000fe2000f8e021f */
[----:B------:R-:W-:-:S03]  /*3e00*/  IADD3 R31, P0, PT, RZ, -R30, RZ ;  /* 0x8000001eff1f7210 */ /* 0x000fc60007f1e0ff */
[----:B------:R-:W-:Y:S02]  /*3e10*/  IMAD R18, R19, UR4, R18 ;  /* 0x0000000413127c24 */ /* 0x000fe4000f8e0212 */
        /* <DEDUP_REMOVED lines=8> */
[----:B------:R-:W-:Y:S02]  /*3ea0*/  HFMA2 R19, -RZ, RZ, 0, 0 ;  /* 0x00000000ff137431 */ /* 0x000fe400000001ff */
[----:B------:R-:W-:Y:S01]  /*3eb0*/  IMAD.HI.U32 R18, R31, R27, RZ ;  /* 0x0000001b1f127227 */ /* 0x000fe200078e00ff */
[----:B------:R-:W-:-:S05]  /*3ec0*/  IADD3.X R21, PT, PT, RZ, RZ, R21, P2, P1 ;  /* 0x000000ffff157210 */ /* 0x000fca00017e2415 */
[-C--:B------:R-:W-:Y:S02]  /*3ed0*/  IMAD R20, R21, R28.reuse, RZ ;  /* 0x0000001c15147224 */ /* 0x080fe400078e02ff */
[----:B------:R-:W-:-:S04]  /*3ee0*/  IMAD.WIDE.U32 R18, R31, R28, R18 ;  /* 0x0000001c1f127225 */ /* 0x000fc800078e0012 */
[----:B------:R-:W-:-:S04]  /*3ef0*/  IMAD.HI.U32 R19, P0, R21, R27, R18 ;  /* 0x0000001b15137227 */ /* 0x000fc80007800012 */
[----:B------:R-:W-:Y:S01]  /*3f00*/  IMAD.HI.U32 R21, R21, R28, RZ ;  /* 0x0000001c15157227 */ /* 0x000fe200078e00ff */
[----:B------:R-:W-:-:S03]  /*3f10*/  IADD3 R18, P1, PT, R20, R19, RZ ;  /* 0x0000001314127210 */ /* 0x000fc60007f3e0ff */
[----:B------:R-:W-:Y:S02]  /*3f20*/  IMAD.X R19, RZ, RZ, R21, P0 ;  /* 0x000000ffff137224 */ /* 0x000fe400000e0615 */
[----:B------:R-:W-:-:S03]  /*3f30*/  IMAD.WIDE.U32 R20, R18, UR4, RZ ;  /* 0x0000000412147c25 */ /* 0x000fc6000f8e00ff */
[----:B------:R-:W-:Y:S01]  /*3f40*/  IADD3.X R19, PT, PT, RZ, R19, RZ, P1, !PT ;  /* 0x00000013ff137210 */ /* 0x000fe20000ffe4ff */
[----:B------:R-:W-:Y:S01]  /*3f50*/  IMAD R30, R18, UR5, R21 ;  /* 0x00000005121e7c24 */ /* 0x000fe2000f8e0215 */
[----:B------:R-:W-:Y:S02]  /*3f60*/  IADD3 R20, P1, PT, -R20, R27, RZ ;  /* 0x0000001b14147210 */ /* 0x000fe40007f3e1ff */
[----:B------:R-:W-:Y:S01]  /*3f70*/  IADD3 R27, P2, PT, R18, 0x1, RZ ;  /* 0x00000001121b7810 */ /* 0x000fe20007f5e0ff */
[----:B------:R-:W-:Y:S01]  /*3f80*/  IMAD R21, R19, UR4, R30 ;  /* 0x0000000413157c24 */ /* 0x000fe2000f8e021e */
[----:B------:R-:W-:Y:S02]  /*3f90*/  ISETP.GE.U32.AND P0, PT, R20, UR4, PT ;  /* 0x0000000414007c0c */ /* 0x000fe4000bf06070 */
[----:B------:R-:W-:Y:S01]  /*3fa0*/  IADD3.X R30, PT, PT, RZ, R19, RZ, P2, !PT ;  /* 0x00000013ff1e7210 */ /* 0x000fe200017fe4ff */
[----:B------:R-:W-:Y:S01]  /*3fb0*/  IMAD.X R28, R28, 0x1, ~R21, P1 ;  /* 0x000000011c1c7824 */ /* 0x000fe200008e0e15 */
[----:B------:R-:W-:-:S04]  /*3fc0*/  IADD3 R21, P1, PT, R20, -UR4, RZ ;  /* 0x8000000414157c10 */ /* 0x000fc8000ff3e0ff */
[C---:B------:R-:W-:Y:S02]  /*3fd0*/  ISETP.GE.U32.AND.EX P0, PT, R28.reuse, UR5, PT, P0 ;  /* 0x000000051c007c0c */ /* 0x040fe4000bf06100 */
[----:B------:R-:W-:Y:S02]  /*3fe0*/  IADD3.X R31, PT, PT, R28, ~UR5, RZ, P1, !PT ;  /* 0x800000051c1f7c10 */ /* 0x000fe40008ffe4ff */
[----:B------:R-:W-:Y:S02]  /*3ff0*/  SEL R21, R21, R20, P0 ;  /* 0x0000001415157207 */ /* 0x000fe40000000000 */
[----:B------:R-:W-:Y:S02]  /*4000*/  SEL R27, R27, R18, P0 ;  /* 0x000000121b1b7207 */ /* 0x000fe40000000000 */
[----:B------:R-:W-:Y:S02]  /*4010*/  SEL R31, R31, R28, P0 ;  /* 0x0000001c1f1f7207 */ /* 0x000fe40000000000 */
[----:B------:R-:W-:-:S02]  /*4020*/  SEL R30, R30, R19, P0 ;  /* 0x000000131e1e7207 */ /* 0x000fc40000000000 */
[----:B------:R-:W-:Y:S02]  /*4030*/  ISETP.GE.U32.AND P0, PT, R21, UR4, PT ;  /* 0x0000000415007c0c */ /* 0x000fe4000bf06070 */
[----:B------:R-:W-:Y:S02]  /*4040*/  IADD3 R18, P2, PT, R27, 0x1, RZ ;  /* 0x000000011b127810 */ /* 0x000fe40007f5e0ff */
[----:B------:R-:W-:Y:S02]  /*4050*/  ISETP.GE.U32.AND.EX P0, PT, R31, UR5, PT, P0 ;  /* 0x000000051f007c0c */ /* 0x000fe4000bf06100 */
[----:B------:R-:W-:Y:S01]  /*4060*/  ISETP.NE.U32.AND P1, PT, RZ, UR4, PT ;  /* 0x00000004ff007c0c */ /* 0x000fe2000bf25070 */
[----:B------:R-:W-:Y:S01]  /*4070*/  IMAD.X R19, RZ, RZ, R30, P2 ;  /* 0x000000ffff137224 */ /* 0x000fe200010e061e */
[----:B------:R-:W-:Y:S02]  /*4080*/  SEL R18, R18, R27, P0 ;  /* 0x0000001b12127207 */ /* 0x000fe40000000000 */
[----:B------:R-:W-:-:S02]  /*4090*/  MOV R27, 0x0 ;  /* 0x00000000001b7802 */ /* 0x000fc40000000f00 */
[----:B------:R-:W-:Y:S02]  /*40a0*/  ISETP.NE.AND.EX P1, PT, RZ, UR5, PT, P1 ;  /* 0x00000005ff007c0c */ /* 0x000fe4000bf25310 */
[----:B------:R-:W-:Y:S02]  /*40b0*/  SEL R19, R19, R30, P0 ;  /* 0x0000001e13137207 */ /* 0x000fe40000000000 */
[----:B------:R-:W-:Y:S02]  /*40c0*/  SEL R18, R18, 0xffffffff, P1 ;  /* 0xffffffff12127807 */ /* 0x000fe40000800000 */
[----:B------:R-:W-:Y:S01]  /*40d0*/  SEL R19, R19, 0xffffffff, P1 ;  /* 0xffffffff13137807 */ /* 0x000fe20000800000 */
[----:B------:R-:W-:Y:S06]  /*40e0*/  RET.REL.NODEC R26 `(check_is_nice_kernel) ;  /* 0xffffffbc1ac47950 */ /* 0x000fec0003c3ffff */
.L_x_84:
        /* <DEDUP_REMOVED lines=9> */
.L_x_139:


//--------------------- .text.count_unique_digits_kernel --------------------------
	.section	.text.count_unique_digits_kernel,"ax",@progbits
	.align	128
        .global         count_unique_digits_kernel
        .type           count_unique_digits_kernel,@function
        .size           count_unique_digits_kernel,(.L_x_140 - count_unique_digits_kernel)
        .other          count_unique_digits_kernel,@"STO_CUDA_ENTRY STV_DEFAULT"
count_unique_digits_kernel:
.text.count_unique_digits_kernel:
        /* <DEDUP_REMOVED lines=14> */
[----:B------:R-:W-:Y:S02]  /*00e0*/  IADD3 R32, P1, PT, R32, UR10, RZ ;  /* 0x0000000a20207c10 */ /* 0x000fe4000ff3e0ff */
[C---:B------:R-:W-:Y:S01]  /*00f0*/  IADD3.X R13, PT, PT, R2.reuse, UR9, RZ, P0, !PT ;  /* 0x00000009020d7c10 */ /* 0x040fe200087fe4ff */
[----:B------:R-:W0:Y:S01]  /*0100*/  LDCU UR4, c[0x0][0x398] ;  /* 0x00007300ff0477ac */ /* 0x000e220008000800 */
[----:B------:R-:W-:Y:S01]  /*0110*/  IADD3.X R33, PT, PT, R2, UR11, RZ, P1, !PT ;  /* 0x0000000b02217c10 */ /* 0x000fe20008ffe4ff */
[----:B------:R-:W-:Y:S01]  /*0120*/  BSSY.RECONVERGENT B0, `(.L_x_85) ;  /* 0x00001fa000007945 */ /* 0x000fe20003800200 */
[----:B------:R-:W2:Y:S02]  /*0130*/  LDCU UR9, c[0x0][0x398] ;  /* 0x00007300ff0977ac */ /* 0x000ea40008000800 */
[----:B-1----:R-:W3:Y:S04]  /*0140*/  LDG.E.64 R12, desc[UR6][R12.64] ;  /* 0x000000060c0c7981 */ /* 0x002ee8000c1e1b00 */
[----:B------:R-:W4:Y:S01]  /*0150*/  LDG.E.64 R32, desc[UR6][R32.64] ;  /* 0x0000000620207981 */ /* 0x000f22000c1e1b00 */
[----:B------:R-:W-:Y:S01]  /*0160*/  UMOV UR5, URZ ;  /* 0x000000ff00057c82 */ /* 0x000fe20008000000 */
        /* <DEDUP_REMOVED lines=17> */
[----:B------:R-:W-:Y:S01]  /*0280*/  IMAD.WIDE.U32 R2, P2, R13, R14, R2 ;  /* 0x0000000e0d027225 */ /* 0x000fe20007840002 */
[----:B------:R-:W-:-:S03]  /*0290*/  IADD3.X R16, PT, PT, R9, R21, RZ, P1, !PT ;  /* 0x0000001509107210 */ /* 0x000fc60000ffe4ff */
[----:B------:R-:W-:Y:S01]  /*02a0*/  IMAD.WIDE.U32 R18, R12, R32, RZ ;  /* 0x000000200c127225 */ /* 0x000fe200078e00ff */
[----:B------:R-:W-:-:S03]  /*02b0*/  IADD3.X R7, PT, PT, RZ, RZ, RZ, P2, !PT ;  /* 0x000000ffff077210 */ /* 0x000fc600017fe4ff */
[----:B------:R-:W-:-:S04]  /*02c0*/  IMAD.WIDE.U32 R10, P0, R12, R33, R10 ;  /* 0x000000210c0a7225 */ /* 0x000fc8000780000a */
        /* <DEDUP_REMOVED lines=15> */
[----:B------:R-:W-:Y:S01]  /*03c0*/  IMAD.WIDE.U32 R18, R12, R17, R4 ;  /* 0x000000110c127225 */ /* 0x000fe200078e0004 */
[----:B------:R-:W-:-:S03]  /*03d0*/  ISETP.GE.U32.AND.EX P0, PT, R16, R9, PT, P0 ;  /* 0x000000091000720c */ /* 0x000fc60003f06100 */
[----:B------:R-:W-:Y:S01]  /*03e0*/  IMAD.WIDE.U32 R20, P2, R13, R17, R20 ;  /* 0x000000110d147225 */ /* 0x000fe20007840014 */
[----:B------:R-:W-:Y:S02]  /*03f0*/  ISETP.GE.U32.AND P6, PT, R18, R4, PT ;  /* 0x000000041200720c */ /* 0x000fe40003fc6070 */
[----:B------:R-:W-:Y:S01]  /*0400*/  SEL R3, RZ, 0x1, P0 ;  /* 0x00000001ff037807 */ /* 0x000fe20000000000 */
[----:B------:R-:W-:Y:S01]  /*0410*/  IMAD.WIDE.U32 R10, R29, R32, RZ ;  /* 0x000000201d0a7225 */ /* 0x000fe200078e00ff */
[----:B------:R-:W-:-:S03]  /*0420*/  MOV R4, R35 ;  /* 0x0000002300047202 */ /* 0x000fc60000000f00 */
[----:B------:R-:W-:Y:S02]  /*0430*/  IMAD.IADD R19, R20, 0x1, R19 ;  /* 0x0000000114137824 */ /* 0x000fe400078e0213 */
[----:B------:R-:W-:-:S03]  /*0440*/  IMAD.WIDE.U32 R8, R32, R32, R26 ;  /* 0x0000002020087225 */ /* 0x000fc600078e001a */
[----:B------:R-:W-:Y:S01]  /*0450*/  ISETP.GE.U32.AND.EX P0, PT, R19, R5, PT, P6 ;  /* 0x000000051300720c */ /* 0x000fe20003f06160 */
[----:B------:R-:W-:Y:S01]  /*0460*/  IMAD.WIDE.U32 R6, R14, R32, RZ ;  /* 0x000000200e067225 */ /* 0x000fe200078e00ff */
[----:B------:R-:W-:Y:S02]  /*0470*/  IADD3 R22, P6, PT, R3, R8, RZ ;  /* 0x0000000803167210 */ /* 0x000fe40007fde0ff */
[----:B------:R-:W-:Y:S01]  /*0480*/  IADD3.X R5, PT, PT, RZ, RZ, RZ, P5, !PT ;  /* 0x000000ffff057210 */ /* 0x000fe20002ffe4ff */
[----:B------:R-:W-:-:S04]  /*0490*/  IMAD.WIDE.U32 R10, P1, R33, R14, R10 ;  /* 0x0000000e210a7225 */ /* 0x000fc8000782000a */
[----:B------:R-:W-:Y:S01]  /*04a0*/  IMAD.X R23, R34, 0x1, R9, P6 ;  /* 0x0000000122177824 */ /* 0x000fe200030e0609 */
[----:B------:R-:W-:Y:S01]  /*04b0*/  IADD3 RZ, P4, PT, R7, R10, RZ ;  /* 0x0000000a07ff7210 */ /* 0x000fe20007f9e0ff */
[----:B------:R-:W-:Y:S01]  /*04c0*/  IMAD.WIDE.U32 R6, R17, R12, RZ ;  /* 0x0000000c11067225 */ /* 0x000fe200078e00ff */
[----:B------:R-:W-:-:S03]  /*04d0*/  ISETP.GE.U32.AND P6, PT, R22, R26, PT ;  /* 0x0000001a1600720c */ /* 0x000fc60003fc6070 */
[----:B------:R-:W-:Y:S01]  /*04e0*/  IMAD.WIDE.U32 R8, R32, R14, R18 ;  /* 0x0000000e20087225 */ /* 0x000fe200078e0012 */
[----:B------:R-:W-:-:S03]  /*04f0*/  IADD3 RZ, P5, PT, R7, R20, RZ ;  /* 0x0000001407ff7210 */ /* 0x000fc60007fbe0ff */
[----:B------:R-:W-:Y:S01]  /*0500*/  IMAD.X R7, RZ, RZ, RZ, P1 ;  /* 0x000000ffff077224 */ /* 0x000fe200008e06ff */
[----:B------:R-:W-:Y:S01]  /*0510*/  IADD3 R3, PT, PT, R10, R9, RZ ;  /* 0x000000090a037210 */ /* 0x000fe20007ffe0ff */
[----:B------:R-:W-:Y:S01]  /*0520*/  IMAD.MOV.U32 R6, RZ, RZ, R11 ;  /* 0x000000ffff067224 */ /* 0x000fe200078e000b */
[C---:B------:R-:W-:Y:S01]  /*0530*/  ISETP.GE.U32.AND.EX P1, PT, R23.reuse, R27, PT, P6 ;  /* 0x0000001b1700720c */ /* 0x040fe20003f26160 */
[----:B------:R-:W-:-:S04]  /*0540*/  IMAD.WIDE.U32 R10, R23, R12, RZ ;  /* 0x0000000c170a7225 */ /* 0x000fc800078e00ff */
        /* <DEDUP_REMOVED lines=9> */
[----:B------:R-:W-:Y:S02]  /*05e0*/  MOV R6, R11 ;  /* 0x0000000b00067202 */ /* 0x000fe40000000f00 */
[----:B------:R-:W-:Y:S01]  /*05f0*/  IADD3.X R21, PT, PT, R7, R9, R27, P2, P6 ;  /* 0x0000000907157210 */ /* 0x000fe200017ec41b */
[----:B------:R-:W-:Y:S01]  /*0600*/  IMAD.WIDE.U32 R26, R16, R32, RZ ;  /* 0x00000020101a7225 */ /* 0x000fe200078e00ff */
[----:B------:R-:W-:Y:S02]  /*0610*/  ISETP.GE.U32.AND P2, PT, R8, R18, PT ;  /* 0x000000120800720c */ /* 0x000fe40003f46070 */
[----:B------:R-:W-:Y:S01]  /*0620*/  SEL R10, RZ, 0x1, P0 ;  /* 0x00000001ff0a7807 */ /* 0x000fe20000000000 */
[----:B------:R-:W-:Y:S01]  /*0630*/  IMAD.X R7, RZ, RZ, RZ, P5 ;  /* 0x000000ffff077224 */ /* 0x000fe200028e06ff */
[----:B------:R-:W-:Y:S01]  /*0640*/  ISETP.GE.U32.AND.EX P2, PT, R3, R19, PT, P2 ;  /* 0x000000130300720c */ /* 0x000fe20003f46120 */
[----:B------:R-:W-:-:S03]  /*0650*/  IMAD.WIDE.U32 R26, P5, R33, R17, R26 ;  /* 0x00000011211a7225 */ /* 0x000fc600078a001a */
[----:B------:R-:W-:Y:S01]  /*0660*/  SEL R11, RZ, 0x1, P2 ;  /* 0x00000001ff0b7807 */ /* 0x000fe20001000000 */
[----:B------:R-:W-:-:S03]  /*0670*/  IMAD.WIDE.U32 R18, R17, R32, RZ ;  /* 0x0000002011127225 */ /* 0x000fc600078e00ff */
[----:B------:R-:W-:Y:S01]  /*0680*/  IADD3 R10, P0, P2, R11, R24, R10 ;  /* 0x000000180b0a7210 */ /* 0x000fe20007a1e00a */
[----:B------:R-:W-:Y:S01]  /*0690*/  IMAD.MOV.U32 R18, RZ, RZ, R27 ;  /* 0x000000ffff127224 */ /* 0x000fe200078e001b */
[----:B------:R-:W-:Y:S01]  /*06a0*/  IADD3 RZ, P6, PT, R19, R26, RZ ;  /* 0x0000001a13ff7210 */ /* 0x000fe20007fde0ff */
[----:B------:R-:W-:Y:S01]  /*06b0*/  IMAD.X R19, RZ, RZ, RZ, P5 ;  /* 0x000000ffff137224 */ /* 0x000fe200028e06ff */
[----:B------:R-:W-:Y:S01]  /*06c0*/  IADD3.X R11, PT, PT, RZ, R21, RZ, P0, P2 ;  /* 0x00000015ff0b7210 */ /* 0x000fe200007e44ff */
[----:B------:R-:W-:Y:S01]  /*06d0*/  IMAD R21, R23, R32, RZ ;  /* 0x0000002017157224 */ /* 0x000fe200078e02ff */
[----:B------:R-:W-:Y:S01]  /*06e0*/  SHF.R.U32.HI R24, RZ, 0x1f, R25 ;  /* 0x0000001fff187819 */ /* 0x000fe20000011619 */
[----:B------:R-:W-:-:S04]  /*06f0*/  IMAD.WIDE.U32.X R18, R33, R16, R18, P6 ;  /* 0x0000001021127225 */ /* 0x000fc800030e0412 */
[----:B------:R-:W-:-:S04]  /*0700*/  IMAD.WIDE.U32.X R6, R13, R23, R6, P4 ;  /* 0x000000170d067225 */ /* 0x000fc800020e0406 */
[----:B------:R-:W-:Y:S01]  /*0710*/  IMAD R33, R33, R22, R21 ;  /* 0x0000001621217224 */ /* 0x000fe200078e0215 */
[----:B------:R-:W-:Y:S02]  /*0720*/  SEL R21, RZ, 0x1, P1 ;  /* 0x00000001ff157807 */ /* 0x000fe40000800000 */
[----:B------:R-:W-:Y:S02]  /*0730*/  IADD3 R18, P4, PT, R6, R18, RZ ;  /* 0x0000001206127210 */ /* 0x000fe40007f9e0ff */
[----:B------:R-:W-:Y:S01]  /*0740*/  IADD3 R24, P0, P1, R21, R24, R4 ;  /* 0x0000001815187210 */ /* 0x000fe2000791e004 */
[----:B------:R-:W-:Y:S01]  /*0750*/  IMAD.MOV.U32 R4, RZ, RZ, R30 ;  /* 0x000000ffff047224 */ /* 0x000fe200078e001e */
[----:B------:R-:W-:Y:S01]  /*0760*/  IADD3.X R19, PT, PT, R7, R19, RZ, P4, !PT ;  /* 0x0000001307137210 */ /* 0x000fe200027fe4ff */
[-C--:B------:R-:W-:Y:S01]  /*0770*/  IMAD.WIDE.U32 R6, R32, R17.reuse, R10 ;  /* 0x0000001120067225 */ /* 0x080fe200078e000a */
[----:B------:R-:W-:Y:S02]  /*0780*/  IADD3.X R25, PT, PT, RZ, RZ, R5, P0, P1 ;  /* 0x000000ffff197210 */ /* 0x000fe400007e2405 */
[----:B------:R-:W-:Y:S01]  /*0790*/  ISETP.GE.U32.AND P0, PT, R10, R20, PT ;  /* 0x000000140a00720c */ /* 0x000fe20003f06070 */
[----:B------:R-:W-:Y:S01]  /*07a0*/  IMAD.IADD R5, R26, 0x1, R7 ;  /* 0x000000011a057824 */ /* 0x000fe200078e0207 */
[----:B------:R-:W-:Y:S01]  /*07b0*/  LOP3.LUT R21, R22, R17, R14, 0xfe, !PT ;  /* 0x0000001116157212 */ /* 0x000fe200078efe0e */
[----:B------:R-:W-:Y:S01]  /*07c0*/  IMAD.WIDE.U32 R18, R32, R22, R18 ;  /* 0x0000001620127225 */ /* 0x000fe200078e0012 */
[----:B------:R-:W-:-:S02]  /*07d0*/  ISETP.GE.U32.AND P1, PT, R6, R10, PT ;  /* 0x0000000a0600720c */ /* 0x000fc40003f26070 */
[----:B------:R-:W-:Y:S01]  /*07e0*/  ISETP.GE.U32.AND.EX P0, PT, R11, R9, PT, P0 ;  /* 0x000000090b00720c */ /* 0x000fe20003f06100 */
[----:B------:R-:W-:Y:S01]  /*07f0*/  IMAD R7, R25, R12, RZ ;  /* 0x0000000c19077224 */ /* 0x000fe200078e02ff */
[----:B------:R-:W-:Y:S02]  /*0800*/  LOP3.LUT P2, RZ, R21, R24, RZ, 0xfc, !PT ;  /* 0x0000001815ff7212 */ /* 0x000fe4000784fcff */
[----:B------:R-:W-:Y:S01]  /*0810*/  LOP3.LUT R10, R23, R16, R29, 0xfe, !PT ;  /* 0x00000010170a7212 */ /* 0x000fe200078efe1d */
[----:B------:R-:W-:Y:S01]  /*0820*/  IMAD R21, R13, R24, R7 ;  /* 0x000000180d157224 */ /* 0x000fe200078e0207 */
[----:B------:R-:W-:Y:S01]  /*0830*/  ISETP.GE.U32.AND.EX P1, PT, R5, R11, PT, P1 ;  /* 0x0000000b0500720c */ /* 0x000fe20003f26110 */
[----:B------:R-:W-:Y:S01]  /*0840*/  IMAD.MOV.U32 R7, RZ, RZ, R8 ;  /* 0x000000ffff077224 */ /* 0x000fe200078e0008 */
[----:B------:R-:W-:Y:S02]  /*0850*/  SEL R11, RZ, 0x1, P0 ;  /* 0x00000001ff0b7807 */ /* 0x000fe40000000000 */
[----:B------:R-:W-:-:S02]  /*0860*/  LOP3.LUT P0, RZ, R10, R25, RZ, 0xfc, P2 ;  /* 0x000000190aff7212 */ /* 0x000fc4000100fcff */
[----:B------:R-:W-:Y:S02]  /*0870*/  IADD3 R19, PT, PT, R19, R33, RZ ;  /* 0x0000002113137210 */ /* 0x000fe40007ffe0ff */
[----:B------:R-:W-:Y:S01]  /*0880*/  SEL R9, RZ, 0x1, P1 ;  /* 0x00000001ff097807 */ /* 0x000fe20000800000 */
[----:B------:R-:W-:-:S04]  /*0890*/  IMAD.WIDE.U32 R12, R12, R24, R18 ;  /* 0x000000180c0c7225 */ /* 0x000fc800078e0012 */
[----:B------:R-:W-:Y:S01]  /*08a0*/  IMAD.IADD R13, R13, 0x1, R21 ;  /* 0x000000010d0d7824 */ /* 0x000fe200078e0215 */
[----:B------:R-:W-:Y:S01]  /*08b0*/  IADD3 R8, P1, P2, R9, R12, R11 ;  /* 0x0000000c09087210 */ /* 0x000fe20007a3e00b */
[----:B------:R-:W-:Y:S01]  /*08c0*/  HFMA2 R9, -RZ, RZ, 0, 0 ;  /* 0x00000000ff097431 */ /* 0x000fe200000001ff */
[----:B------:R-:W-:Y:S01]  /*08d0*/  CS2R R10, SRZ ;  /* 0x00000000000a7805 */ /* 0x000fe2000001ff00 */
[----:B------:R-:W-:Y:S01]  /*08e0*/  IMAD.MOV.U32 R12, RZ, RZ, RZ ;  /* 0x000000ffff0c7224 */ /* 0x000fe200078e00ff */
[----:B------:R-:W-:Y:S01]  /*08f0*/  IADD3.X R13, PT, PT, RZ, R13, RZ, P1, P2 ;  /* 0x0000000dff0d7210 */ /* 0x000fe20000fe44ff */
[----:B0-2---:R-:W-:Y:S08]  /*0900*/  @!P0 BRA `(.L_x_86) ;  /* 0x0000001400ec8947 */ /* 0x005ff00003800000 */
[----:B------:R-:W0:Y:S01]  /*0910*/  LDCU UR8, c[0x0][0x398] ;  /* 0x00007300ff0877ac */ /* 0x000e220008000800 */
[----:B------:R-:W-:Y:S01]  /*0920*/  IMAD.MOV.U32 R15, RZ, RZ, R29 ;  /* 0x000000ffff0f7224 */ /* 0x000fe200078e001d */
[----:B------:R-:W-:Y:S01]  /*0930*/  MOV R11, RZ ;  /* 0x000000ff000b7202 */ /* 0x000fe20000000f00 */
[----:B------:R-:W-:Y:S01]  /*0940*/  IMAD.MOV.U32 R12, RZ, RZ, RZ ;  /* 0x000000ffff0c7224 */ /* 0x000fe200078e00ff */
[----:B0-----:R-:W-:-:S09]  /*0950*/  UISETP.NE.AND UP0, UPT, UR8, 0xa, UPT ;  /* 0x0000000a0800788c */ /* 0x001fd2000bf05270 */
[----:B------:R-:W-:Y:S05]  /*0960*/  BRA.U !UP0, `(.L_x_87) ;  /* 0x00000011083c7547 */ /* 0x000fea000b800000 */
[----:B------:R-:W-:Y:S01]  /*0970*/  HFMA2 R10, -RZ, RZ, 0, 0 ;  /* 0x00000000ff0a7431 */ /* 0x000fe200000001ff */
[----:B------:R-:W-:Y:S01]  /*0980*/  BSSY.RECONVERGENT B1, `(.L_x_88) ;  /* 0x000010c000017945 */ /* 0x000fe20003800200 */
[----:B------:R-:W-:-:S07]  /*0990*/  IMAD.MOV.U32 R9, RZ, RZ, RZ ;  /* 0x000000ffff097224 */ /* 0x000fce00078e00ff */
.L_x_110:
[----:B------:R-:W-:Y:S01]  /*09a0*/  IMAD.U32 R20, RZ, RZ, UR9 ;  /* 0x00000009ff147e24 */ /* 0x000fe2000f8e00ff */
[----:B------:R-:W-:Y:S03]  /*09b0*/  BSSY.RECONVERGENT B2, `(.L_x_89) ;  /* 0x000002e000027945 */ /* 0x000fe60003800200 */
[----:B------:R-:W0:Y:S08]  /*09c0*/  I2F.U32.RP R21, R20 ;  /* 0x0000001400157306 */ /* 0x000e300000209000 */
[----:B0-----:R-:W0:Y:S02]  /*09d0*/  MUFU.RCP R21, R21 ;  /* 0x0000001500157308 */ /* 0x001e240000001000 */
[----:B0-----:R-:W-:-:S06]  /*09e0*/  VIADD R18, R21, 0xffffffe ;  /* 0x0ffffffe15127836 */ /* 0x001fcc0000000000 */
[----:B------:R0:W1:Y:S02]  /*09f0*/  F2I.FTZ.U32.TRUNC.NTZ R19, R18 ;  /* 0x0000001200137305 */ /* 0x000064000021f000 */
[----:B0-----:R-:W-:Y:S02]  /*0a00*/  IMAD.MOV.U32 R18, RZ, RZ, RZ ;  /* 0x000000ffff127224 */ /* 0x001fe400078e00ff */
[----:B-1----:R-:W-:-:S05]  /*0a10*/  IMAD R26, R19, R20, RZ ;  /* 0x00000014131a7224 */ /* 0x002fca00078e02ff */
[----:B------:R-:W-:-:S05]  /*0a20*/  IADD3 R27, PT, PT, -R26, RZ, RZ ;  /* 0x000000ff1a1b7210 */ /* 0x000fca0007ffe1ff */
[----:B------:R-:W-:Y:S01]  /*0a30*/  IMAD.HI.U32 R19, R19, R27, R18 ;  /* 0x0000001b13137227 */ /* 0x000fe200078e0012 */
[----:B------:R-:W-:-:S05]  /*0a40*/  LOP3.LUT R18, RZ, R20, RZ, 0x33, !PT ;  /* 0x00000014ff127212 */ /* 0x000fca00078e33ff */
[----:B------:R-:W-:-:S04]  /*0a50*/  IMAD.HI.U32 R29, R19, R25, RZ ;  /* 0x00000019131d7227 */ /* 0x000fc800078e00ff */
[----:B------:R-:W-:-:S04]  /*0a60*/  IMAD.MOV R27, RZ, RZ, -R29 ;  /* 0x000000ffff1b7224 */ /* 0x000fc800078e0a1d */
[----:B------:R-:W-:-:S05]  /*0a70*/  IMAD R27, R20, R27, R25 ;  /* 0x0000001b141b7224 */ /* 0x000fca00078e0219 */
[----:B------:R-:W-:-:S13]  /*0a80*/  ISETP.GE.U32.AND P0, PT, R27, R20, PT ;  /* 0x000000141b00720c */ /* 0x000fda0003f06070 */
[-C--:B------:R-:W-:Y:S01]  /*0a90*/  @P0 IADD3 R27, PT, PT, R27, -R20.reuse, RZ ;  /* 0x800000141b1b0210 */ /* 0x080fe20007ffe0ff */
[----:B------:R-:W-:Y:S01]  /*0aa0*/  @P0 VIADD R29, R29, 0x1 ;  /* 0x000000011d1d0836 */ /* 0x000fe20000000000 */
[----:B------:R-:W-:Y:S02]  /*0ab0*/  ISETP.NE.U32.AND P0, PT, R20, RZ, PT ;  /* 0x000000ff1400720c */ /* 0x000fe40003f05070 */
[----:B------:R-:W-:-:S13]  /*0ac0*/  ISETP.GE.U32.AND P1, PT, R27, R20, PT ;  /* 0x000000141b00720c */ /* 0x000fda0003f26070 */
[----:B------:R-:W-:-:S05]  /*0ad0*/  @P1 VIADD R29, R29, 0x1 ;  /* 0x000000011d1d1836 */ /* 0x000fca0000000000 */
[----:B------:R-:W-:-:S04]  /*0ae0*/  SEL R29, R18, R29, !P0 ;  /* 0x0000001d121d7207 */ /* 0x000fc80004000000 */
[----:B------:R-:W-:-:S05]  /*0af0*/  IADD3 R21, PT, PT, -R29, RZ, RZ ;  /* 0x000000ff1d157210 */ /* 0x000fca0007ffe1ff */
        /* <DEDUP_REMOVED lines=8> */
[----:B------:R-:W-:Y:S01]  /*0b80*/  @P1 IMAD.IADD R21, R21, 0x1, -R20 ;  /* 0x0000000115151824 */ /* 0x000fe200078e0a14 */
[----:B------:R-:W-:-:S04]  /*0b90*/  @P1 IADD3 R19, PT, PT, R19, 0x1, RZ ;  /* 0x0000000113131810 */ /* 0x000fc80007ffe0ff */
[----:B------:R-:W-:-:S13]  /*0ba0*/  ISETP.GE.U32.AND P2, PT, R21, R20, PT ;  /* 0x000000141500720c */ /* 0x000fda0003f46070 */
[----:B------:R-:W-:-:S05]  /*0bb0*/  @P2 VIADD R19, R19, 0x1 ;  /* 0x0000000113132836 */ /* 0x000fca0000000000 */
[----:B------:R-:W-:-:S05]  /*0bc0*/  SEL R18, R18, R19, !P0 ;  /* 0x0000001312127207 */ /* 0x000fca0004000000 */
[----:B------:R-:W-:-:S04]  /*0bd0*/  IMAD.MOV R19, RZ, RZ, -R18 ;  /* 0x000000ffff137224 */ /* 0x000fc800078e0a12 */
[----:B------:R-:W-:Y:S01]  /*0be0*/  IMAD R28, R20, R19, R24 ;  /* 0x00000013141c7224 */ /* 0x000fe200078e0218 */
[----:B------:R-:W-:Y:S01]  /*0bf0*/  MOV R24, R18 ;  /* 0x0000001200187202 */ /* 0x000fe20000000f00 */
[----:B------:R-:W-:Y:S06]  /*0c00*/  BRA `(.L_x_91) ;  /* 0x0000000000207947 */ /* 0x000fec0003800000 */
.L_x_90:
[----:B------:R-:W-:Y:S01]  /*0c10*/  IMAD.MOV.U32 R27, RZ, RZ, R24 ;  /* 0x000000ffff1b7224 */ /* 0x000fe200078e0018 */
[----:B------:R-:W-:-:S07]  /*0c20*/  MOV R26, 0xc40 ;  /* 0x00000c40001a7802 */ /* 0x000fce0000000f00 */
[----:B------:R-:W-:Y:S05]  /*0c30*/  CALL.REL.NOINC `($__internal_2_$__cuda_sm20_div_u64) ;  /* 0x0000002c00207944 */ /* 0x000fea0003c00000 */
[----:B------:R-:W-:Y:S01]  /*0c40*/  IADD3 R21, PT, PT, -R18, RZ, RZ ;  /* 0x000000ff12157210 */ /* 0x000fe20007ffe1ff */
[----:B------:R-:W-:Y:S01]  /*0c50*/  IMAD.U32 R20, RZ, RZ, UR9 ;  /* 0x00000009ff147e24 */ /* 0x000fe2000f8e00ff */
[----:B------:R-:W-:-:S03]  /*0c60*/  MOV R25, R19 ;  /* 0x0000001300197202 */ /* 0x000fc60000000f00 */
[----:B------:R-:W-:Y:S02]  /*0c70*/  IMAD R28, R21, R20, R24 ;  /* 0x00000014151c7224 */ /* 0x000fe400078e0218 */
[----:B------:R-:W-:-:S07]  /*0c80*/  IMAD.MOV.U32 R24, RZ, RZ, R18 ;  /* 0x000000ffff187224 */ /* 0x000fce00078e0012 */
.L_x_91:
[----:B------:R-:W-:Y:S05]  /*0c90*/  BSYNC.RECONVERGENT B2 ;  /* 0x0000000000027941 */ /* 0x000fea0003800200 */
.L_x_89:
[----:B------:R-:W-:Y:S01]  /*0ca0*/  ISETP.NE.U32.AND P0, PT, R28, RZ, PT ;  /* 0x000000ff1c00720c */ /* 0x000fe20003f05070 */
[----:B------:R-:W-:Y:S01]  /*0cb0*/  BSSY.RECONVERGENT B2, `(.L_x_92) ;  /* 0x000001f000027945 */ /* 0x000fe20003800200 */
[----:B------:R-:W-:-:S11]  /*0cc0*/  LOP3.LUT R25, R25, R29, RZ, 0xfc, !PT ;  /* 0x0000001d19197212 */ /* 0x000fd600078efcff */
        /* <DEDUP_REMOVED lines=22> */
.L_x_93:
[----:B------:R-:W-:Y:S02]  /*0e30*/  MOV R27, R23 ;  /* 0x00000017001b7202 */ /* 0x000fe40000000f00 */
[----:B------:R-:W-:-:S07]  /*0e40*/  MOV R26, 0xe60 ;  /* 0x00000e60001a7802 */ /* 0x000fce0000000f00 */
[----:B------:R-:W-:Y:S05]  /*0e50*/  CALL.REL.NOINC `($__internal_2_$__cuda_sm20_div_u64) ;  /* 0x0000002800987944 */ /* 0x000fea0003c00000 */
[----:B------:R-:W-:Y:S01]  /*0e60*/  IMAD.MOV R28, RZ, RZ, -R18 ;  /* 0x000000ffff1c7224 */ /* 0x000fe200078e0a12 */
[----:B------:R-:W-:Y:S01]  /*0e70*/  MOV R29, R18 ;  /* 0x00000012001d7202 */ /* 0x000fe20000000f00 */
[----:B------:R-:W-:-:S04]  /*0e80*/  IMAD.U32 R20, RZ, RZ, UR9 ;  /* 0x00000009ff147e24 */ /* 0x000fc8000f8e00ff */
[----:B------:R-:W-:-:S07]  /*0e90*/  IMAD R28, R28, R20, R23 ;  /* 0x000000141c1c7224 */ /* 0x000fce00078e0217 */
.L_x_94:
[----:B------:R-:W-:Y:S05]  /*0ea0*/  BSYNC.RECONVERGENT B2 ;  /* 0x0000000000027941 */ /* 0x000fea0003800200 */
.L_x_92:
        /* <DEDUP_REMOVED lines=8> */
[----:B------:R0:W1:Y:S02]  /*0f30*/  F2I.FTZ.U32.TRUNC.NTZ R19, R23 ;  /* 0x0000001700137305 */ /* 0x000064000021f000 */
[----:B0-----:R-:W-:Y:S02]  /*0f40*/  IMAD.MOV.U32 R23, RZ, RZ, RZ ;  /* 0x000000ffff177224 */ /* 0x001fe400078e00ff */
        /* <DEDUP_REMOVED lines=15> */
[----:B------:R-:W-:Y:S06]  /*1040*/  BRA `(.L_x_97) ;  /* 0x0000000000207947 */ /* 0x000fec0003800000 */
.L_x_96:
        /* <DEDUP_REMOVED lines=8> */
.L_x_97:
[----:B------:R-:W-:Y:S05]  /*10d0*/  BSYNC.RECONVERGENT B2 ;  /* 0x0000000000027941 */ /* 0x000fea0003800200 */
.L_x_95:
        /* <DEDUP_REMOVED lines=25> */
.L_x_99:
[----:B------:R-:W-:Y:S02]  /*1270*/  MOV R27, R16 ;  /* 0x00000010001b7202 */ /* 0x000fe40000000f00 */
[----:B------:R-:W-:-:S07]  /*1280*/  MOV R26, 0x12a0 ;  /* 0x000012a0001a7802 */ /* 0x000fce0000000f00 */
[----:B------:R-:W-:Y:S05]  /*1290*/  CALL.REL.NOINC `($__internal_2_$__cuda_sm20_div_u64) ;  /* 0x0000002400887944 */ /* 0x000fea0003c00000 */
[----:B------:R-:W-:Y:S01]  /*12a0*/  IMAD.MOV R19, RZ, RZ, -R18 ;  /* 0x000000ffff137224 */ /* 0x000fe200078e0a12 */
[----:B------:R-:W-:Y:S01]  /*12b0*/  MOV R29, R18 ;  /* 0x00000012001d7202 */ /* 0x000fe20000000f00 */
[----:B------:R-:W-:-:S04]  /*12c0*/  IMAD.U32 R20, RZ, RZ, UR9 ;  /* 0x00000009ff147e24 */ /* 0x000fc8000f8e00ff */
[----:B------:R-:W-:-:S07]  /*12d0*/  IMAD R28, R19, R20, R16 ;  /* 0x00000014131c7224 */ /* 0x000fce00078e0210 */
.L_x_100:
[----:B------:R-:W-:Y:S05]  /*12e0*/  BSYNC.RECONVERGENT B2 ;  /* 0x0000000000027941 */ /* 0x000fea0003800200 */
.L_x_98:
        /* <DEDUP_REMOVED lines=18> */
[----:B------:R-:W-:Y:S02]  /*1410*/  ISETP.GE.U32.AND P1, PT, R19, R20, PT ;  /* 0x000000141300720c */ /* 0x000fe40003f26070 */
[----:B------:R-:W-:-:S11]  /*1420*/  MOV R19, RZ ;  /* 0x000000ff00137202 */ /* 0x000fd60000000f00 */
[----:B------:R-:W-:Y:S01]  /*1430*/  @P1 VIADD R18, R18, 0x1 ;  /* 0x0000000112121836 */ /* 0x000fe20000000000 */
[----:B------:R-:W-:-:S05]  /*1440*/  @!P2 LOP3.LUT R18, RZ, R20, RZ, 0x33, !PT ;  /* 0x00000014ff12a212 */ /* 0x000fca00078e33ff */
[----:B------:R-:W-:-:S04]  /*1450*/  IMAD.MOV R28, RZ, RZ, -R18 ;  /* 0x000000ffff1c7224 */ /* 0x000fc800078e0a12 */
[----:B------:R-:W-:Y:S01]  /*1460*/  IMAD R28, R20, R28, R17 ;  /* 0x0000001c141c7224 */ /* 0x000fe200078e0211 */
[----:B------:R-:W-:Y:S06]  /*1470*/  BRA `(.L_x_103) ;  /* 0x0000000000187947 */ /* 0x000fec0003800000 */
.L_x_102:
[----:B------:R-:W-:Y:S01]  /*1480*/  IMAD.MOV.U32 R27, RZ, RZ, R17 ;  /* 0x000000ffff1b7224 */ /* 0x000fe200078e0011 */
[----:B------:R-:W-:-:S07]  /*1490*/  MOV R26, 0x14b0 ;  /* 0x000014b0001a7802 */ /* 0x000fce0000000f00 */
[----:B------:R-:W-:Y:S05]  /*14a0*/  CALL.REL.NOINC `($__internal_2_$__cuda_sm20_div_u64) ;  /* 0x0000002400047944 */ /* 0x000fea0003c00000 */
[----:B------:R-:W-:Y:S01]  /*14b0*/  MOV R20, UR9 ;  /* 0x0000000900147c02 */ /* 0x000fe20008000f00 */
[----:B------:R-:W-:-:S04]  /*14c0*/  IMAD.MOV R28, RZ, RZ, -R18 ;  /* 0x000000ffff1c7224 */ /* 0x000fc800078e0a12 */
[----:B------:R-:W-:-:S07]  /*14d0*/  IMAD R28, R28, R20, R17 ;  /* 0x000000141c1c7224 */ /* 0x000fce00078e0211 */
.L_x_103:
[----:B------:R-:W-:Y:S05]  /*14e0*/  BSYNC.RECONVERGENT B2 ;  /* 0x0000000000027941 */ /* 0x000fea0003800200 */
.L_x_101:
[----:B------:R-:W-:Y:S01]  /*14f0*/  ISETP.NE.U32.AND P0, PT, R28, RZ, PT ;  /* 0x000000ff1c00720c */ /* 0x000fe20003f05070 */
[----:B------:R-:W-:Y:S01]  /*1500*/  BSSY.RECONVERGENT B2, `(.L_x_104) ;  /* 0x0000020000027945 */ /* 0x000fe20003800200 */
[----:B------:R-:W-:Y:S01]  /*1510*/  LOP3.LUT R16, R19, R29, RZ, 0xfc, !PT ;  /* 0x0000001d13107212 */ /* 0x000fe200078efcff */
[----:B------:R-:W-:-:S10]  /*1520*/  IMAD.MOV.U32 R17, RZ, RZ, R18 ;  /* 0x000000ffff117224 */ /* 0x000fd400078e0012 */
[----:B------:R-:W-:Y:S05]  /*1530*/  @P0 BRA `(.L_x_105) ;  /* 0x0000000000540947 */ /* 0x000fea0003800000 */
[----:B------:R-:W0:Y:S01]  /*1540*/  I2F.U32.RP R21, R20 ;  /* 0x0000001400157306 */ /* 0x000e220000209000 */
[----:B------:R-:W-:-:S07]  /*1550*/  ISETP.NE.U32.AND P2, PT, R20, RZ, PT ;  /* 0x000000ff1400720c */ /* 0x000fce0003f45070 */
[----:B0-----:R-:W0:Y:S02]  /*1560*/  MUFU.RCP R21, R21 ;  /* 0x0000001500157308 */ /* 0x001e240000001000 */
[----:B0-----:R-:W-:-:S06]  /*1570*/  VIADD R18, R21, 0xffffffe ;  /* 0x0ffffffe15127836 */ /* 0x001fcc0000000000 */
[----:B------:R0:W1:Y:S02]  /*1580*/  F2I.FTZ.U32.TRUNC.NTZ R19, R18 ;  /* 0x0000001200137305 */ /* 0x000064000021f000 */
[----:B0-----:R-:W-:Y:S01]  /*1590*/  IMAD.MOV.U32 R18, RZ, RZ, RZ ;  /* 0x000000ffff127224 */ /* 0x001fe200078e00ff */
[----:B-1----:R-:W-:-:S05]  /*15a0*/  IADD3 R27, PT, PT, RZ, -R19, RZ ;  /* 0x80000013ff1b7210 */ /* 0x002fca0007ffe0ff */
        /* <DEDUP_REMOVED lines=9> */
[----:B------:R-:W-:Y:S01]  /*1640*/  @P1 VIADD R29, R29, 0x1 ;  /* 0x000000011d1d1836 */ /* 0x000fe20000000000 */
[----:B------:R-:W-:-:S04]  /*1650*/  @!P2 LOP3.LUT R29, RZ, R20, RZ, 0x33, !PT ;  /* 0x00000014ff1da212 */ /* 0x000fc800078e33ff */
[----:B------:R-:W-:-:S05]  /*1660*/  IADD3 R28, PT, PT, -R29, RZ, RZ ;  /* 0x000000ff1d1c7210 */ /* 0x000fca0007ffe1ff */
[----:B------:R-:W-:Y:S01]  /*1670*/  IMAD R28, R20, R28, R15 ;  /* 0x0000001c141c7224 */ /* 0x000fe200078e020f */
[----:B------:R-:W-:Y:S06]  /*1680*/  BRA `(.L_x_106) ;  /* 0x00000000001c7947 */ /* 0x000fec0003800000 */
.L_x_105:
[----:B------:R-:W-:Y:S01]  /*1690*/  IMAD.MOV.U32 R27, RZ, RZ, R15 ;  /* 0x000000ffff1b7224 */ /* 0x000fe200078e000f */
[----:B------:R-:W-:-:S07]  /*16a0*/  MOV R26, 0x16c0 ;  /* 0x000016c0001a7802 */ /* 0x000fce0000000f00 */
[----:B------:R-:W-:Y:S05]  /*16b0*/  CALL.REL.NOINC `($__internal_2_$__cuda_sm20_div_u64) ;  /* 0x0000002000807944 */ /* 0x000fea0003c00000 */
[----:B------:R-:W-:Y:S01]  /*16c0*/  MOV R20, UR9 ;  /* 0x0000000900147c02 */ /* 0x000fe20008000f00 */
[--C-:B------:R-:W-:Y:S02]  /*16d0*/  IMAD.MOV R28, RZ, RZ, -R18.reuse ;  /* 0x000000ffff1c7224 */ /* 0x100fe400078e0a12 */
[----:B------:R-:W-:Y:S02]  /*16e0*/  IMAD.MOV.U32 R29, RZ, RZ, R18 ;  /* 0x000000ffff1d7224 */ /* 0x000fe400078e0012 */
[----:B------:R-:W-:-:S07]  /*16f0*/  IMAD R28, R28, R20, R15 ;  /* 0x000000141c1c7224 */ /* 0x000fce00078e020f */
.L_x_106:
[----:B------:R-:W-:Y:S05]  /*1700*/  BSYNC.RECONVERGENT B2 ;  /* 0x0000000000027941 */ /* 0x000fea0003800200 */
.L_x_104:
[----:B------:R-:W-:Y:S01]  /*1710*/  ISETP.NE.U32.AND P0, PT, R28, RZ, PT ;  /* 0x000000ff1c00720c */ /* 0x000fe20003f05070 */
[----:B------:R-:W-:-:S12]  /*1720*/  BSSY.RECONVERGENT B2, `(.L_x_107) ;  /* 0x0000020000027945 */ /* 0x000fd80003800200 */
        /* <DEDUP_REMOVED lines=20> */
[----:B------:R-:W-:Y:S02]  /*1870*/  IMAD R26, R20, R15, R14 ;  /* 0x0000000f141a7224 */ /* 0x000fe400078e020e */
[----:B------:R-:W-:Y:S02]  /*1880*/  IMAD.MOV.U32 R14, RZ, RZ, R18 ;  /* 0x000000ffff0e7224 */ /* 0x000fe400078e0012 */
[----:B------:R-:W-:Y:S01]  /*1890*/  IMAD.MOV.U32 R15, RZ, RZ, RZ ;  /* 0x000000ffff0f7224 */ /* 0x000fe200078e00ff */
[----:B------:R-:W-:Y:S06]  /*18a0*/  BRA `(.L_x_109) ;  /* 0x00000000001c7947 */ /* 0x000fec0003800000 */
.L_x_108:
[----:B------:R-:W-:Y:S02]  /*18b0*/  MOV R27, R14 ;  /* 0x0000000e001b7202 */ /* 0x000fe40000000f00 */
[----:B------:R-:W-:-:S07]  /*18c0*/  MOV R26, 0x18e0 ;  /* 0x000018e0001a7802 */ /* 0x000fce0000000f00 */
[----:B------:R-:W-:Y:S05]  /*18d0*/  CALL.REL.NOINC `($__internal_2_$__cuda_sm20_div_u64) ;  /* 0x0000001c00f87944 */ /* 0x000fea0003c00000 */
[----:B------:R-:W-:-:S04]  /*18e0*/  IMAD.MOV R15, RZ, RZ, -R18 ;  /* 0x000000ffff0f7224 */ /* 0x000fc800078e0a12 */
[----:B------:R-:W-:Y:S01]  /*18f0*/  IMAD R26, R15, UR9, R14 ;  /* 0x000000090f1a7c24 */ /* 0x000fe2000f8e020e */
[----:B------:R-:W-:Y:S01]  /*1900*/  MOV R15, R19 ;  /* 0x00000013000f7202 */ /* 0x000fe20000000f00 */
[----:B------:R-:W-:-:S07]  /*1910*/  IMAD.MOV.U32 R14, RZ, RZ, R18 ;  /* 0x000000ffff0e7224 */ /* 0x000fce00078e0012 */
.L_x_109:
[----:B------:R-:W-:Y:S05]  /*1920*/  BSYNC.RECONVERGENT B2 ;  /* 0x0000000000027941 */ /* 0x000fea0003800200 */
.L_x_107:
[----:B------:R-:W-:Y:S02]  /*1930*/  LOP3.LUT P1, RZ, R26, 0xffffffc0, RZ, 0xc0, !PT ;  /* 0xffffffc01aff7812 */ /* 0x000fe4000782c0ff */
[----:B------:R-:W-:Y:S02]  /*1940*/  LOP3.LUT R19, R22, R17, R14, 0xfe, !PT ;  /* 0x0000001116137212 */ /* 0x000fe400078efe0e */
[----:B------:R-:W-:Y:S02]  /*1950*/  LOP3.LUT R15, R15, R29, RZ, 0xfc, !PT ;  /* 0x0000001d0f0f7212 */ /* 0x000fe400078efcff */
[----:B------:R-:W-:Y:S01]  /*1960*/  LOP3.LUT P0, RZ, R19, R24, RZ, 0xfc, !PT ;  /* 0x0000001813ff7212 */ /* 0x000fe2000780fcff */
[----:B------:R-:W-:Y:S01]  /*1970*/  IMAD.MOV.U32 R19, RZ, RZ, 0x1 ;  /* 0x00000001ff137424 */ /* 0x000fe200078e00ff */
[----:B------:R-:W-:-:S04]  /*1980*/  LOP3.LUT R20, R23, R16, R15, 0xfe, !PT ;  /* 0x0000001017147212 */ /* 0x000fc800078efe0f */
[----:B------:R-:W-:Y:S01]  /*1990*/  LOP3.LUT P0, RZ, R20, R25, RZ, 0xfc, P0 ;  /* 0x0000001914ff7212 */ /* 0x000fe2000000fcff */
[----:B------:R-:W-:Y:S01]  /*19a0*/  @P1 VIADD R18, R26, 0xffffffc0 ;  /* 0xffffffc01a121836 */ /* 0x000fe20000000000 */
[CC--:B------:R-:W-:Y:S02]  /*19b0*/  @!P1 SHF.L.U64.HI R21, R19.reuse, R26.reuse, RZ ;  /* 0x0000001a13159219 */ /* 0x0c0fe400000102ff */
[C---:B------:R-:W-:Y:S02]  /*19c0*/  @!P1 SHF.L.U32 R26, R19.reuse, R26, RZ ;  /* 0x0000001a131a9219 */ /* 0x040fe400000006ff */
[CC--:B------:R-:W-:Y:S02]  /*19d0*/  @P1 SHF.L.U32 R20, R19.reuse, R18.reuse, RZ ;  /* 0x0000001213141219 */ /* 0x0c0fe400000006ff */
[----:B------:R-:W-:Y:S02]  /*19e0*/  @P1 SHF.L.U64.HI R19, R19, R18, RZ ;  /* 0x0000001213131219 */ /* 0x000fe400000102ff */
[----:B------:R-:W-:-:S02]  /*19f0*/  @!P1 LOP3.LUT R10, R21, R10, RZ, 0xfc, !PT ;  /* 0x0000000a150a9212 */ /* 0x000fc400078efcff */
[----:B------:R-:W-:Y:S02]  /*1a00*/  @!P1 LOP3.LUT R9, R26, R9, RZ, 0xfc, !PT ;  /* 0x000000091a099212 */ /* 0x000fe400078efcff */
[----:B------:R-:W-:Y:S02]  /*1a10*/  @P1 LOP3.LUT R11, R20, R11, RZ, 0xfc, !PT ;  /* 0x0000000b140b1212 */ /* 0x000fe400078efcff */
[----:B------:R-:W-:Y:S01]  /*1a20*/  @P1 LOP3.LUT R12, R19, R12, RZ, 0xfc, !PT ;  /* 0x0000000c130c1212 */ /* 0x000fe200078efcff */
[----:B------:R-:W-:Y:S06]  /*1a30*/  @P0 BRA `(.L_x_110) ;  /* 0xffffffec00d80947 */ /* 0x000fec000383ffff */
[----:B------:R-:W-:Y:S05]  /*1a40*/  BSYNC.RECONVERGENT B1 ;  /* 0x0000000000017941 */ /* 0x000fea0003800200 */
.L_x_88:
[----:B------:R-:W-:Y:S05]  /*1a50*/  BRA `(.L_x_86) ;  /* 0x0000000400987947 */ /* 0x000fea0003800000 */
.L_x_87:
[----:B------:R-:W-:Y:S02]  /*1a60*/  HFMA2 R9, -RZ, RZ, 0, 0 ;  /* 0x00000000ff097431 */ /* 0x000fe400000001ff */
[----:B------:R-:W-:-:S07]  /*1a70*/  IMAD.MOV.U32 R10, RZ, RZ, RZ ;  /* 0x000000ffff0a7224 */ /* 0x000fce00078e00ff */
.L_x_111:
[----:B------:R-:W-:-:S04]  /*1a80*/  IMAD.WIDE.U32 R20, P0, R25, -0x33333334, RZ ;  /* 0xcccccccc19147825 */ /* 0x000fc800078000ff */
        /* <DEDUP_REMOVED lines=33> */
[--C-:B------:R-:W-:Y:S02]  /*1ca0*/  SHF.R.U64 R33, R20, 0x3, R21.reuse ;  /* 0x0000000314217819 */ /* 0x100fe40000001215 */
[----:B------:R-:W-:-:S03]  /*1cb0*/  SHF.R.U32.HI R21, RZ, 0x3, R21 ;  /* 0x00000003ff157819 */ /* 0x000fc60000011615 */
        /* <DEDUP_REMOVED lines=16> */
[----:B------:R-:W-:Y:S02]  /*1dc0*/  SHF.R.U64 R24, R22, 0x3, R23 ;  /* 0x0000000316187819 */ /* 0x000fe40000001217 */
[----:B------:R-:W-:-:S03]  /*1dd0*/  MOV R22, R33 ;  /* 0x0000002100167202 */ /* 0x000fc60000000f00 */
[----:B------:R-:W-:Y:S02]  /*1de0*/  IMAD R25, R24, -0xa, R17 ;  /* 0xfffffff618197824 */ /* 0x000fe400078e0211 */
[----:B------:R-:W-:-:S04]  /*1df0*/  IMAD.WIDE.U32 R16, R15, -0x33333333, RZ ;  /* 0xcccccccd0f107825 */ /* 0x000fc800078e00ff */
[----:B------:R-:W-:-:S04]  /*1e00*/  IMAD.WIDE.U32 R26, R25, -0x33333333, RZ ;  /* 0xcccccccd191a7825 */ /* 0x000fc800078e00ff */
[----:B------:R-:W-:-:S04]  /*1e10*/  IMAD.WIDE.U32 R26, P0, R15, -0x33333334, R26 ;  /* 0xcccccccc0f1a7825 */ /* 0x000fc8000780001a */
[----:B------:R-:W-:Y:S01]  /*1e20*/  IMAD.MOV.U32 R16, RZ, RZ, R27 ;  /* 0x000000ffff107224 */ /* 0x000fe200078e001b */
[----:B------:R-:W-:Y:S01]  /*1e30*/  IADD3 RZ, P1, PT, R17, R26, RZ ;  /* 0x0000001a11ff7210 */ /* 0x000fe20007f3e0ff */
[----:B------:R-:W-:Y:S01]  /*1e40*/  IMAD.WIDE.U32 R26, R14, -0x33333333, RZ ;  /* 0xcccccccd0e1a7825 */ /* 0x000fe200078e00ff */
[----:B------:R-:W-:-:S03]  /*1e50*/  IADD3.X R17, PT, PT, RZ, RZ, RZ, P0, !PT ;  /* 0x000000ffff117210 */ /* 0x000fc600007fe4ff */
[----:B------:R-:W-:Y:S01]  /*1e60*/  IMAD.WIDE.U32.X R16, R25, -0x33333334, R16, P1 ;  /* 0xcccccccc19107825 */ /* 0x000fe200008e0410 */
[----:B------:R-:W-:-:S04]  /*1e70*/  SHF.R.U32.HI R25, RZ, 0x3, R19 ;  /* 0x00000003ff197819 */ /* 0x000fc80000011613 */
[----:B------:R-:W-:Y:S02]  /*1e80*/  SHF.R.U64 R20, R16, 0x3, R17 ;  /* 0x0000000310147819 */ /* 0x000fe40000001211 */
[----:B------:R-:W-:-:S03]  /*1e90*/  LOP3.LUT R25, R25, R28, RZ, 0xfc, !PT ;  /* 0x0000001c19197212 */ /* 0x000fc600078efcff */
[----:B------:R-:W-:-:S04]  /*1ea0*/  IMAD R15, R20, -0xa, R15 ;  /* 0xfffffff6140f7824 */ /* 0x000fc800078e020f */
[----:B------:R-:W-:-:S04]  /*1eb0*/  IMAD.WIDE.U32 R16, R15, -0x33333333, RZ ;  /* 0xcccccccd0f107825 */ /* 0x000fc800078e00ff */
[----:B------:R-:W-:-:S04]  /*1ec0*/  IMAD.WIDE.U32 R16, P0, R14, -0x33333334, R16 ;  /* 0xcccccccc0e107825 */ /* 0x000fc80007800010 */
[----:B------:R-:W-:Y:S01]  /*1ed0*/  IMAD.MOV.U32 R26, RZ, RZ, R17 ;  /* 0x000000ffff1a7224 */ /* 0x000fe200078e0011 */
[----:B------:R-:W-:Y:S01]  /*1ee0*/  IADD3 RZ, P1, PT, R27, R16, RZ ;  /* 0x000000101bff7210 */ /* 0x000fe20007f3e0ff */
[----:B------:R-:W-:Y:S01]  /*1ef0*/  IMAD.MOV.U32 R17, RZ, RZ, R24 ;  /* 0x000000ffff117224 */ /* 0x000fe200078e0018 */
[----:B------:R-:W-:Y:S01]  /*1f00*/  IADD3.X R27, PT, PT, RZ, RZ, RZ, P0, !PT ;  /* 0x000000ffff1b7210 */ /* 0x000fe200007fe4ff */
[----:B------:R-:W-:Y:S01]  /*1f10*/  IMAD.MOV.U32 R24, RZ, RZ, R31 ;  /* 0x000000ffff187224 */ /* 0x000fe200078e001f */
[----:B------:R-:W-:Y:S02]  /*1f20*/  SHF.R.U32.HI R16, RZ, 0x3, R23 ;  /* 0x00000003ff107819 */ /* 0x000fe40000011617 */
[----:B------:R-:W-:Y:S01]  /*1f30*/  LOP3.LUT R23, R21, R18, RZ, 0xfc, !PT ;  /* 0x0000001215177212 */ /* 0x000fe200078efcff */
[----:B------:R-:W-:Y:S01]  /*1f40*/  IMAD.WIDE.U32.X R26, R15, -0x33333334, R26, P1 ;  /* 0xcccccccc0f1a7825 */ /* 0x000fe200008e041a */
[----:B------:R-:W-:-:S04]  /*1f50*/  LOP3.LUT R16, R16, R29, RZ, 0xfc, !PT ;  /* 0x0000001d10107212 */ /* 0x000fc800078efcff */
[----:B------:R-:W-:Y:S02]  /*1f60*/  SHF.R.U64 R15, R26, 0x3, R27 ;  /* 0x000000031a0f7819 */ /* 0x000fe4000000121b */
[----:B------:R-:W-:-:S03]  /*1f70*/  MOV R26, 0x1 ;  /* 0x00000001001a7802 */ /* 0x000fc60000000f00 */
[----:B------:R-:W-:Y:S01]  /*1f80*/  IMAD R19, R15, -0xa, R14 ;  /* 0xfffffff60f137824 */ /* 0x000fe200078e020e */
[----:B------:R-:W-:Y:S02]  /*1f90*/  MOV R14, R15 ;  /* 0x0000000f000e7202 */ /* 0x000fe40000000f00 */
[----:B------:R-:W-:Y:S02]  /*1fa0*/  SHF.R.U32.HI R15, RZ, 0x3, R27 ;  /* 0x00000003ff0f7819 */ /* 0x000fe4000001161b */
[----:B------:R-:W-:Y:S02]  /*1fb0*/  LOP3.LUT P1, RZ, R19, 0xffffffc0, RZ, 0xc0, !PT ;  /* 0xffffffc013ff7812 */ /* 0x000fe4000782c0ff */
[----:B------:R-:W-:Y:S02]  /*1fc0*/  LOP3.LUT R27, R22, R17, R14, 0xfe, !PT ;  /* 0x00000011161b7212 */ /* 0x000fe400078efe0e */
[----:B------:R-:W-:Y:S02]  /*1fd0*/  LOP3.LUT R15, R15, R20, RZ, 0xfc, !PT ;  /* 0x000000140f0f7212 */ /* 0x000fe400078efcff */
[----:B------:R-:W-:-:S02]  /*1fe0*/  LOP3.LUT P0, RZ, R27, R24, RZ, 0xfc, !PT ;  /* 0x000000181bff7212 */ /* 0x000fc4000780fcff */
[----:B------:R-:W-:-:S04]  /*1ff0*/  LOP3.LUT R28, R23, R16, R15, 0xfe, !PT ;  /* 0x00000010171c7212 */ /* 0x000fc800078efe0f */
[----:B------:R-:W-:Y:S01]  /*2000*/  LOP3.LUT P0, RZ, R28, R25, RZ, 0xfc, P0 ;  /* 0x000000191cff7212 */ /* 0x000fe2000000fcff */
[C---:B------:R-:W-:Y:S01]  /*2010*/  @P1 VIADD R18, R19.reuse, 0xffffffc0 ;  /* 0xffffffc013121836 */ /* 0x040fe20000000000 */
[----:B------:R-:W-:-:S04]  /*2020*/  @!P1 LOP3.LUT R19, R19, 0x3f, RZ, 0xc0, !PT ;  /* 0x0000003f13139812 */ /* 0x000fc800078ec0ff */
[CC--:B------:R-:W-:Y:S02]  /*2030*/  @P1 SHF.L.U32 R20, R26.reuse, R18.reuse, RZ ;  /* 0x000000121a141219 */ /* 0x0c0fe400000006ff */
[C---:B------:R-:W-:Y:S02]  /*2040*/  @P1 SHF.L.U64.HI R21, R26.reuse, R18, RZ ;  /* 0x000000121a151219 */ /* 0x040fe400000102ff */
[CC--:B------:R-:W-:Y:S02]  /*2050*/  @!P1 SHF.L.U32 R18, R26.reuse, R19.reuse, RZ ;  /* 0x000000131a129219 */ /* 0x0c0fe400000006ff */
[----:B------:R-:W-:Y:S02]  /*2060*/  @!P1 SHF.L.U64.HI R19, R26, R19, RZ ;  /* 0x000000131a139219 */ /* 0x000fe400000102ff */
[----:B------:R-:W-:Y:S02]  /*2070*/  @P1 LOP3.LUT R11, R20, R11, RZ, 0xfc, !PT ;  /* 0x0000000b140b1212 */ /* 0x000fe400078efcff */
[----:B------:R-:W-:-:S02]  /*2080*/  @P1 LOP3.LUT R12, R21, R12, RZ, 0xfc, !PT ;  /* 0x0000000c150c1212 */ /* 0x000fc400078efcff */
[----:B------:R-:W-:Y:S02]  /*2090*/  @!P1 LOP3.LUT R9, R18, R9, RZ, 0xfc, !PT ;  /* 0x0000000912099212 */ /* 0x000fe400078efcff */
[----:B------:R-:W-:Y:S01]  /*20a0*/  @!P1 LOP3.LUT R10, R19, R10, RZ, 0xfc, !PT ;  /* 0x0000000a130a9212 */ /* 0x000fe200078efcff */
[----:B------:R-:W-:Y:S06]  /*20b0*/  @P0 BRA `(.L_x_111) ;  /* 0xfffffff800700947 */ /* 0x000fec000383ffff */
.L_x_86:
[----:B------:R-:W-:Y:S05]  /*20c0*/  BSYNC.RECONVERGENT B0 ;  /* 0x0000000000007941 */ /* 0x000fea0003800200 */
.L_x_85:
[----:B------:R-:W-:Y:S01]  /*20d0*/  LOP3.LUT R15, R6, R7, R4, 0xfe, !PT ;  /* 0x00000007060f7212 */ /* 0x000fe200078efe04 */
[----:B------:R-:W0:Y:S01]  /*20e0*/  LDCU UR10, c[0x0][0x398] ;  /* 0x00007300ff0a77ac */ /* 0x000e220008000800 */
[----:B------:R-:W-:Y:S01]  /*20f0*/  LOP3.LUT R14, R5, R3, R2, 0xfe, !PT ;  /* 0x00000003050e7212 */ /* 0x000fe200078efe02 */
[----:B------:R-:W-:Y:S01]  /*2100*/  BSSY.RECONVERGENT B0, `(.L_x_112) ;  /* 0x0000170000007945 */ /* 0x000fe20003800200 */
[----:B------:R-:W-:-:S04]  /*2110*/  LOP3.LUT P0, RZ, R15, R8, RZ, 0xfc, !PT ;  /* 0x000000080fff7212 */ /* 0x000fc8000780fcff */
[----:B------:R-:W-:-:S13]  /*2120*/  LOP3.LUT P0, RZ, R14, R13, RZ, 0xfc, P0 ;  /* 0x0000000d0eff7212 */ /* 0x000fda000000fcff */
[----:B0-----:R-:W-:Y:S05]  /*2130*/  @!P0 BRA `(.L_x_113) ;  /* 0x0000001400b08947 */ /* 0x001fea0003800000 */
[----:B------:R-:W0:Y:S02]  /*2140*/  LDCU UR8, c[0x0][0x398] ;  /* 0x00007300ff0877ac */ /* 0x000e240008000800 */
[----:B0-----:R-:W-:-:S09]  /*2150*/  UISETP.NE.AND UP0, UPT, UR8, 0xa, UPT ;  /* 0x0000000a0800788c */ /* 0x001fd2000bf05270 */
[----:B------:R-:W-:Y:S05]  /*2160*/  BRA.U !UP0, `(.L_x_114) ;  /* 0x0000001108147547 */ /* 0x000fea000b800000 */
.L_x_136:
[----:B------:R-:W-:Y:S01]  /*2170*/  MOV R15, UR10 ;  /* 0x0000000a000f7c02 */ /* 0x000fe20008000f00 */
[----:B------:R-:W-:Y:S01]  /*2180*/  IMAD.MOV.U32 R16, RZ, RZ, RZ ;  /* 0x000000ffff107224 */ /* 0x000fe200078e00ff */
[----:B------:R-:W-:Y:S02]  /*2190*/  BSSY.RECONVERGENT B1, `(.L_x_115) ;  /* 0x000002a000017945 */ /* 0x000fe40003800200 */
[----:B------:R-:W0:Y:S01]  /*21a0*/  I2F.U32.RP R18, R15 ;  /* 0x0000000f00127306 */ /* 0x000e220000209000 */
[----:B------:R-:W-:-:S07]  /*21b0*/  ISETP.NE.U32.AND P2, PT, R15, RZ, PT ;  /* 0x000000ff0f00720c */ /* 0x000fce0003f45070 */
[----:B0-----:R-:W0:Y:S02]  /*21c0*/  MUFU.RCP R18, R18 ;  /* 0x0000001200127308 */ /* 0x001e240000001000 */
[----:B0-----:R-:W-:Y:S01]  /*21d0*/  VIADD R17, R18, 0xffffffe ;  /* 0x0ffffffe12117836 */ /* 0x001fe20000000000 */
[----:B------:R-:W-:-:S05]  /*21e0*/  LOP3.LUT R18, RZ, R15, RZ, 0x33, !PT ;  /* 0x0000000fff127212 */ /* 0x000fca00078e33ff */
[----:B------:R-:W0:Y:S02]  /*21f0*/  F2I.FTZ.U32.TRUNC.NTZ R17, R17 ;  /* 0x0000001100117305 */ /* 0x000e24000021f000 */
[----:B0-----:R-:W-:-:S05]  /*2200*/  IMAD R14, R17, R15, RZ ;  /* 0x0000000f110e7224 */ /* 0x001fca00078e02ff */
[----:B------:R-:W-:-:S05]  /*2210*/  IADD3 R19, PT, PT, -R14, RZ, RZ ;  /* 0x000000ff0e137210 */ /* 0x000fca0007ffe1ff */
        /* <DEDUP_REMOVED lines=8> */
[----:B------:R-:W-:-:S05]  /*22a0*/  @P1 VIADD R14, R14, 0x1 ;  /* 0x000000010e0e1836 */ /* 0x000fca0000000000 */
[----:B------:R-:W-:-:S04]  /*22b0*/  SEL R14, R18, R14, !P2 ;  /* 0x0000000e120e7207 */ /* 0x000fc80005000000 */
[----:B------:R-:W-:-:S05]  /*22c0*/  IADD3 R16, PT, PT, -R14, RZ, RZ ;  /* 0x000000ff0e107210 */ /* 0x000fca0007ffe1ff */
[----:B------:R-:W-:-:S05]  /*22d0*/  IMAD R28, R15, R16, R13 ;  /* 0x000000100f1c7224 */ /* 0x000fca00078e020d */
[----:B------:R-:W-:-:S13]  /*22e0*/  ISETP.NE.U32.AND P0, PT, R28, RZ, PT ;  /* 0x000000ff1c00720c */ /* 0x000fda0003f05070 */
[----:B------:R-:W-:Y:S05]  /*22f0*/  @P0 BRA `(.L_x_116) ;  /* 0x0000000000340947 */ /* 0x000fea0003800000 */
[----:B------:R-:W-:Y:S01]  /*2300*/  IMAD.HI.U32 R13, R19, R8, RZ ;  /* 0x00000008130d7227 */ /* 0x000fe200078e00ff */
[----:B------:R-:W-:-:S03]  /*2310*/  MOV R19, RZ ;  /* 0x000000ff00137202 */ /* 0x000fc60000000f00 */
[----:B------:R-:W-:-:S04]  /*2320*/  IMAD.MOV R16, RZ, RZ, -R13 ;  /* 0x000000ffff107224 */ /* 0x000fc800078e0a0d */
[----:B------:R-:W-:-:S05]  /*2330*/  IMAD R16, R15, R16, R8 ;  /* 0x000000100f107224 */ /* 0x000fca00078e0208 */
[----:B------:R-:W-:-:S13]  /*2340*/  ISETP.GE.U32.AND P0, PT, R16, R15, PT ;  /* 0x0000000f1000720c */ /* 0x000fda0003f06070 */
[----:B------:R-:W-:Y:S01]  /*2350*/  @P0 IADD3 R16, PT, PT, R16, -R15, RZ ;  /* 0x8000000f10100210 */ /* 0x000fe20007ffe0ff */
[----:B------:R-:W-:-:S03]  /*2360*/  @P0 VIADD R13, R13, 0x1 ;  /* 0x000000010d0d0836 */ /* 0x000fc60000000000 */
[----:B------:R-:W-:-:S13]  /*2370*/  ISETP.GE.U32.AND P1, PT, R16, R15, PT ;  /* 0x0000000f1000720c */ /* 0x000fda0003f26070 */
[----:B------:R-:W-:-:S04]  /*2380*/  @P1 IADD3 R13, PT, PT, R13, 0x1, RZ ;  /* 0x000000010d0d1810 */ /* 0x000fc80007ffe0ff */
[----:B------:R-:W-:-:S05]  /*2390*/  SEL R18, R18, R13, !P2 ;  /* 0x0000000d12127207 */ /* 0x000fca0005000000 */
[----:B------:R-:W-:-:S04]  /*23a0*/  IMAD.MOV R28, RZ, RZ, -R18 ;  /* 0x000000ffff1c7224 */ /* 0x000fc800078e0a12 */
[----:B------:R-:W-:Y:S01]  /*23b0*/  IMAD R28, R15, R28, R8 ;  /* 0x0000001c0f1c7224 */ /* 0x000fe200078e0208 */
[----:B------:R-:W-:Y:S06]  /*23c0*/  BRA `(.L_x_117) ;  /* 0x0000000000187947 */ /* 0x000fec0003800000 */
.L_x_116:
[----:B------:R-:W-:Y:S01]  /*23d0*/  IMAD.MOV.U32 R27, RZ, RZ, R8 ;  /* 0x000000ffff1b7224 */ /* 0x000fe200078e0008 */
[----:B------:R-:W-:-:S07]  /*23e0*/  MOV R26, 0x2400 ;  /* 0x00002400001a7802 */ /* 0x000fce0000000f00 */
[----:B------:R-:W-:Y:S05]  /*23f0*/  CALL.REL.NOINC `($__internal_2_$__cuda_sm20_div_u64) ;  /* 0x0000001400307944 */ /* 0x000fea0003c00000 */
[----:B------:R-:W-:Y:S01]  /*2400*/  IADD3 R28, PT, PT, -R18, RZ, RZ ;  /* 0x000000ff121c7210 */ /* 0x000fe20007ffe1ff */
[----:B------:R-:W-:-:S04]  /*2410*/  IMAD.U32 R15, RZ, RZ, UR10 ;  /* 0x0000000aff0f7e24 */ /* 0x000fc8000f8e00ff */
[----:B------:R-:W-:-:S07]  /*2420*/  IMAD R28, R28, R15, R8 ;  /* 0x0000000f1c1c7224 */ /* 0x000fce00078e0208 */
.L_x_117:
[----:B------:R-:W-:Y:S05]  /*2430*/  BSYNC.RECONVERGENT B1 ;  /* 0x0000000000017941 */ /* 0x000fea0003800200 */
.L_x_115:
        /* <DEDUP_REMOVED lines=26> */
.L_x_119:
[----:B------:R-:W-:Y:S01]  /*25e0*/  IMAD.MOV.U32 R27, RZ, RZ, R5 ;  /* 0x000000ffff1b7224 */ /* 0x000fe200078e0005 */
[----:B------:R-:W-:-:S07]  /*25f0*/  MOV R26, 0x2610 ;  /* 0x00002610001a7802 */ /* 0x000fce0000000f00 */
[----:B------:R-:W-:Y:S05]  /*2600*/  CALL.REL.NOINC `($__internal_2_$__cuda_sm20_div_u64) ;  /* 0x0000001000ac7944 */ /* 0x000fea0003c00000 */
[----:B------:R-:W-:Y:S01]  /*2610*/  IADD3 R28, PT, PT, -R18, RZ, RZ ;  /* 0x000000ff121c7210 */ /* 0x000fe20007ffe1ff */
[----:B------:R-:W-:Y:S01]  /*2620*/  IMAD.U32 R15, RZ, RZ, UR10 ;  /* 0x0000000aff0f7e24 */ /* 0x000fe2000f8e00ff */
[----:B------:R-:W-:-:S03]  /*2630*/  MOV R14, R18 ;  /* 0x00000012000e7202 */ /* 0x000fc60000000f00 */
[----:B------:R-:W-:-:S07]  /*2640*/  IMAD R28, R28, R15, R5 ;  /* 0x0000000f1c1c7224 */ /* 0x000fce00078e0205 */
.L_x_120:
[----:B------:R-:W-:Y:S05]  /*2650*/  BSYNC.RECONVERGENT B1 ;  /* 0x0000000000017941 */ /* 0x000fea0003800200 */
.L_x_118:
[----:B------:R-:W-:Y:S01]  /*2660*/  ISETP.NE.U32.AND P0, PT, R28, RZ, PT ;  /* 0x000000ff1c00720c */ /* 0x000fe20003f05070 */
[----:B------:R-:W-:-:S12]  /*2670*/  BSSY.RECONVERGENT B1, `(.L_x_121) ;  /* 0x000001e000017945 */ /* 0x000fd80003800200 */
[----:B------:R-:W-:Y:S05]  /*2680*/  @P0 BRA `(.L_x_122) ;  /* 0x0000000000580947 */ /* 0x000fea0003800000 */
[----:B------:R-:W0:Y:S01]  /*2690*/  I2F.U32.RP R5, R15 ;  /* 0x0000000f00057306 */ /* 0x000e220000209000 */
[----:B------:R-:W-:-:S07]  /*26a0*/  ISETP.NE.U32.AND P2, PT, R15, RZ, PT ;  /* 0x000000ff0f00720c */ /* 0x000fce0003f45070 */
[----:B0-----:R-:W0:Y:S02]  /*26b0*/  MUFU.RCP R5, R5 ;  /* 0x0000000500057308 */ /* 0x001e240000001000 */
[----:B0-----:R-:W-:-:S06]  /*26c0*/  VIADD R17, R5, 0xffffffe ;  /* 0x0ffffffe05117836 */ /* 0x001fcc0000000000 */
[----:B------:R-:W0:Y:S02]  /*26d0*/  F2I.FTZ.U32.TRUNC.NTZ R17, R17 ;  /* 0x0000001100117305 */ /* 0x000e24000021f000 */
[----:B0-----:R-:W-:-:S05]  /*26e0*/  IADD3 R16, PT, PT, RZ, -R17, RZ ;  /* 0x80000011ff107210 */ /* 0x001fca0007ffe0ff */
        /* <DEDUP_REMOVED lines=16> */
.L_x_122:
[----:B------:R-:W-:Y:S02]  /*27f0*/  MOV R27, R6 ;  /* 0x00000006001b7202 */ /* 0x000fe40000000f00 */
[----:B------:R-:W-:-:S07]  /*2800*/  MOV R26, 0x2820 ;  /* 0x00002820001a7802 */ /* 0x000fce0000000f00 */
[----:B------:R-:W-:Y:S05]  /*2810*/  CALL.REL.NOINC `($__internal_2_$__cuda_sm20_div_u64) ;  /* 0x0000001000287944 */ /* 0x000fea0003c00000 */
[----:B------:R-:W-:Y:S01]  /*2820*/  MOV R15, UR10 ;  /* 0x0000000a000f7c02 */ /* 0x000fe20008000f00 */
[----:B------:R-:W-:-:S04]  /*2830*/  IMAD.MOV R28, RZ, RZ, -R18 ;  /* 0x000000ffff1c7224 */ /* 0x000fc800078e0a12 */
[----:B------:R-:W-:-:S07]  /*2840*/  IMAD R28, R28, R15, R6 ;  /* 0x0000000f1c1c7224 */ /* 0x000fce00078e0206 */
.L_x_123:
[----:B------:R-:W-:Y:S05]  /*2850*/  BSYNC.RECONVERGENT B1 ;  /* 0x0000000000017941 */ /* 0x000fea0003800200 */
.L_x_121:
        /* <DEDUP_REMOVED lines=26> */
.L_x_125:
[----:B------:R-:W-:Y:S02]  /*2a00*/  MOV R27, R3 ;  /* 0x00000003001b7202 */ /* 0x000fe40000000f00 */
[----:B------:R-:W-:-:S07]  /*2a10*/  MOV R26, 0x2a30 ;  /* 0x00002a30001a7802 */ /* 0x000fce0000000f00 */
[----:B------:R-:W-:Y:S05]  /*2a20*/  CALL.REL.NOINC `($__internal_2_$__cuda_sm20_div_u64) ;  /* 0x0000000c00a47944 */ /* 0x000fea0003c00000 */
[----:B------:R-:W-:Y:S01]  /*2a30*/  MOV R15, UR10 ;  /* 0x0000000a000f7c02 */ /* 0x000fe20008000f00 */
[--C-:B------:R-:W-:Y:S02]  /*2a40*/  IMAD.MOV R28, RZ, RZ, -R18.reuse ;  /* 0x000000ffff1c7224 */ /* 0x100fe400078e0a12 */
[----:B------:R-:W-:Y:S02]  /*2a50*/  IMAD.MOV.U32 R14, RZ, RZ, R18 ;  /* 0x000000ffff0e7224 */ /* 0x000fe400078e0012 */
[----:B------:R-:W-:-:S07]  /*2a60*/  IMAD R28, R28, R15, R3 ;  /* 0x0000000f1c1c7224 */ /* 0x000fce00078e0203 */
.L_x_126:
[----:B------:R-:W-:Y:S05]  /*2a70*/  BSYNC.RECONVERGENT B1 ;  /* 0x0000000000017941 */ /* 0x000fea0003800200 */
.L_x_124:
        /* <DEDUP_REMOVED lines=25> */
.L_x_128:
[----:B------:R-:W-:Y:S01]  /*2c10*/  IMAD.MOV.U32 R27, RZ, RZ, R7 ;  /* 0x000000ffff1b7224 */ /* 0x000fe200078e0007 */
[----:B------:R-:W-:-:S07]  /*2c20*/  MOV R26, 0x2c40 ;  /* 0x00002c40001a7802 */ /* 0x000fce0000000f00 */
[----:B------:R-:W-:Y:S05]  /*2c30*/  CALL.REL.NOINC `($__internal_2_$__cuda_sm20_div_u64) ;  /* 0x0000000c00207944 */ /* 0x000fea0003c00000 */
[----:B------:R-:W-:Y:S01]  /*2c40*/  IADD3 R28, PT, PT, -R18, RZ, RZ ;  /* 0x000000ff121c7210 */ /* 0x000fe20007ffe1ff */
[----:B------:R-:W-:-:S04]  /*2c50*/  IMAD.U32 R15, RZ, RZ, UR10 ;  /* 0x0000000aff0f7e24 */ /* 0x000fc8000f8e00ff */
[----:B------:R-:W-:-:S07]  /*2c60*/  IMAD R28, R28, R15, R7 ;  /* 0x0000000f1c1c7224 */ /* 0x000fce00078e0207 */
.L_x_129:
[----:B------:R-:W-:Y:S05]  /*2c70*/  BSYNC.RECONVERGENT B1 ;  /* 0x0000000000017941 */ /* 0x000fea0003800200 */
.L_x_127:
        /* <DEDUP_REMOVED lines=26> */
.L_x_131:
[----:B------:R-:W-:Y:S01]  /*2e20*/  IMAD.MOV.U32 R27, RZ, RZ, R2 ;  /* 0x000000ffff1b7224 */ /* 0x000fe200078e0002 */
[----:B------:R-:W-:-:S07]  /*2e30*/  MOV R26, 0x2e50 ;  /* 0x00002e50001a7802 */ /* 0x000fce0000000f00 */
[----:B------:R-:W-:Y:S05]  /*2e40*/  CALL.REL.NOINC `($__internal_2_$__cuda_sm20_div_u64) ;  /* 0x00000008009c7944 */ /* 0x000fea0003c00000 */
[----:B------:R-:W-:Y:S01]  /*2e50*/  IADD3 R28, PT, PT, -R18, RZ, RZ ;  /* 0x000000ff121c7210 */ /* 0x000fe20007ffe1ff */
[----:B------:R-:W-:Y:S01]  /*2e60*/  IMAD.U32 R15, RZ, RZ, UR10 ;  /* 0x0000000aff0f7e24 */ /* 0x000fe2000f8e00ff */
[----:B------:R-:W-:-:S03]  /*2e70*/  MOV R14, R18 ;  /* 0x00000012000e7202 */ /* 0x000fc60000000f00 */
[----:B------:R-:W-:-:S07]  /*2e80*/  IMAD R28, R28, R15, R2 ;  /* 0x0000000f1c1c7224 */ /* 0x000fce00078e0202 */
.L_x_132:
[----:B------:R-:W-:Y:S05]  /*2e90*/  BSYNC.RECONVERGENT B1 ;  /* 0x0000000000017941 */ /* 0x000fea0003800200 */
.L_x_130:
        /* <DEDUP_REMOVED lines=25> */
.L_x_134:
[----:B------:R-:W-:Y:S02]  /*3030*/  MOV R27, R4 ;  /* 0x00000004001b7202 */ /* 0x000fe40000000f00 */
[----:B------:R-:W-:-:S07]  /*3040*/  MOV R26, 0x3060 ;  /* 0x00003060001a7802 */ /* 0x000fce0000000f00 */
[----:B------:R-:W-:Y:S05]  /*3050*/  CALL.REL.NOINC `($__internal_2_$__cuda_sm20_div_u64) ;  /* 0x0000000800187944 */ /* 0x000fea0003c00000 */
[----:B------:R-:W-:-:S04]  /*3060*/  IMAD.MOV R15, RZ, RZ, -R18 ;  /* 0x000000ffff0f7224 */ /* 0x000fc800078e0a12 */
[----:B------:R-:W-:-:S07]  /*3070*/  IMAD R15, R15, UR10, R4 ;  /* 0x0000000a0f0f7c24 */ /* 0x000fce000f8e0204 */
.L_x_135:
[----:B------:R-:W-:Y:S05]  /*3080*/  BSYNC.RECONVERGENT B1 ;  /* 0x0000000000017941 */ /* 0x000fea0003800200 */
.L_x_133:
[----:B------:R-:W-:Y:S02]  /*3090*/  MOV R4, R18 ;  /* 0x0000001200047202 */ /* 0x000fe40000000f00 */
[----:B------:R-:W-:Y:S01]  /*30a0*/  LOP3.LUT R2, R19, R14, RZ, 0xfc, !PT ;  /* 0x0000000e13027212 */ /* 0x000fe200078efcff */
[----:B------:R-:W-:Y:S01]  /*30b0*/  IMAD.MOV.U32 R19, RZ, RZ, 0x1 ;  /* 0x00000001ff137424 */ /* 0x000fe200078e00ff */
[----:B------:R-:W-:Y:S02]  /*30c0*/  LOP3.LUT R17, R6, R7, R4, 0xfe, !PT ;  /* 0x0000000706117212 */ /* 0x000fe400078efe04 */
[----:B------:R-:W-:Y:S02]  /*30d0*/  LOP3.LUT P1, RZ, R15, 0xffffffc0, RZ, 0xc0, !PT ;  /* 0xffffffc00fff7812 */ /* 0x000fe4000782c0ff */
[----:B------:R-:W-:Y:S02]  /*30e0*/  LOP3.LUT P0, RZ, R17, R8, RZ, 0xfc, !PT ;  /* 0x0000000811ff7212 */ /* 0x000fe4000780fcff */
[----:B------:R-:W-:-:S04]  /*30f0*/  LOP3.LUT R16, R5, R3, R2, 0xfe, !PT ;  /* 0x0000000305107212 */ /* 0x000fc800078efe02 */
[----:B------:R-:W-:-:S05]  /*3100*/  LOP3.LUT P0, RZ, R16, R13, RZ, 0xfc, P0 ;  /* 0x0000000d10ff7212 */ /* 0x000fca000000fcff */
[----:B------:R-:W-:Y:S02]  /*3110*/  @P1 IADD3 R14, PT, PT, R15, -0x40, RZ ;  /* 0xffffffc00f0e1810 */ /* 0x000fe40007ffe0ff */
        /* <DEDUP_REMOVED lines=9> */
[----:B------:R-:W-:Y:S05]  /*31b0*/  BRA `(.L_x_113) ;  /* 0x0000000400907947 */ /* 0x000fea0003800000 */
.L_x_114:
[----:B------:R-:W-:-:S04]  /*31c0*/  IMAD.WIDE.U32 R16, P0, R13, -0x33333334, RZ ;  /* 0xcccccccc0d107825 */ /* 0x000fc800078000ff */
[----:B------:R-:W-:Y:S01]  /*31d0*/  IMAD.WIDE.U32 R14, R13, -0x33333333, RZ ;  /* 0xcccccccd0d0e7825 */ /* 0x000fe200078e00ff */
[----:B------:R-:W-:-:S03]  /*31e0*/  MOV R20, R17 ;  /* 0x0000001100147202 */ /* 0x000fc60000000f00 */
[----:B------:R-:W-:Y:S01]  /*31f0*/  IMAD.X R21, RZ, RZ, RZ, P0 ;  /* 0x000000ffff157224 */ /* 0x000fe200000e06ff */
[----:B------:R-:W-:-:S05]  /*3200*/  IADD3 RZ, P0, PT, R15, R16, RZ ;  /* 0x000000100fff7210 */ /* 0x000fca0007f1e0ff */
[----:B------:R-:W-:-:S05]  /*3210*/  IMAD.WIDE.U32.X R20, RZ, -0x33333334, R20, P0 ;  /* 0xccccccccff147825 */ /* 0x000fca00000e0414 */
[----:B------:R-:W-:-:S05]  /*3220*/  SHF.R.U64 R20, R20, 0x3, R21 ;  /* 0x0000000314147819 */ /* 0x000fca0000001215 */
[----:B------:R-:W-:-:S04]  /*3230*/  IMAD R13, R20, -0xa, R13 ;  /* 0xfffffff6140d7824 */ /* 0x000fc800078e020d */
[----:B------:R-:W-:-:S04]  /*3240*/  IMAD.WIDE.U32 R14, R13, -0x33333333, RZ ;  /* 0xcccccccd0d0e7825 */ /* 0x000fc800078e00ff */
[----:B------:R-:W-:-:S04]  /*3250*/  IMAD.WIDE.U32 R16, P0, R8, -0x33333334, R14 ;  /* 0xcccccccc08107825 */ /* 0x000fc8000780000e */
[----:B------:R-:W-:Y:S01]  /*3260*/  IMAD.WIDE.U32 R14, R8, -0x33333333, RZ ;  /* 0xcccccccd080e7825 */ /* 0x000fe200078e00ff */
[----:B------:R-:W-:-:S03]  /*3270*/  MOV R18, R17 ;  /* 0x0000001100127202 */ /* 0x000fc60000000f00 */
[----:B------:R-:W-:Y:S01]  /*3280*/  IMAD.X R19, RZ, RZ, RZ, P0 ;  /* 0x000000ffff137224 */ /* 0x000fe200000e06ff */
[----:B------:R-:W-:-:S05]  /*3290*/  IADD3 RZ, P0, PT, R15, R16, RZ ;  /* 0x000000100fff7210 */ /* 0x000fca0007f1e0ff */
[----:B------:R-:W-:-:S05]  /*32a0*/  IMAD.WIDE.U32.X R14, R13, -0x33333334, R18, P0 ;  /* 0xcccccccc0d0e7825 */ /* 0x000fca00000e0412 */
        /* <DEDUP_REMOVED lines=17> */
[----:B------:R-:W-:-:S04]  /*33c0*/  IMAD.WIDE.U32.X R16, R5, -0x33333334, R22, P0 ;  /* 0xcccccccc05107825 */ /* 0x000fc800000e0416 */
[----:B------:R-:W-:Y:S01]  /*33d0*/  IMAD.WIDE.U32 R22, R3, -0x33333333, RZ ;  /* 0xcccccccd03167825 */ /* 0x000fe200078e00ff */
[--C-:B------:R-:W-:Y:S02]  /*33e0*/  SHF.R.U64 R5, R16, 0x3, R17.reuse ;  /* 0x0000000310057819 */ /* 0x100fe40000001211 */
[----:B------:R-:W-:-:S03]  /*33f0*/  SHF.R.U32.HI R17, RZ, 0x3, R17 ;  /* 0x00000003ff117819 */ /* 0x000fc60000011611 */
        /* <DEDUP_REMOVED lines=17> */
[--C-:B------:R-:W-:Y:S01]  /*3510*/  SHF.R.U64 R8, R18, 0x3, R19.reuse ;  /* 0x0000000312087819 */ /* 0x100fe20000001213 */
[----:B------:R-:W-:Y:S01]  /*3520*/  IMAD.MOV.U32 R18, RZ, RZ, 0x1 ;  /* 0x00000001ff127424 */ /* 0x000fe200078e00ff */
[----:B------:R-:W-:-:S03]  /*3530*/  SHF.R.U32.HI R19, RZ, 0x3, R19 ;  /* 0x00000003ff137819 */ /* 0x000fc60000011613 */
[----:B------:R-:W-:-:S04]  /*3540*/  IMAD R3, R8, -0xa, R7 ;  /* 0xfffffff608037824 */ /* 0x000fc800078e0207 */
[----:B------:R-:W-:-:S04]  /*3550*/  IMAD.WIDE.U32 R6, R3, -0x33333333, RZ ;  /* 0xcccccccd03067825 */ /* 0x000fc800078e00ff */
[----:B------:R-:W-:-:S04]  /*3560*/  IMAD.WIDE.U32 R6, P0, R2, -0x33333334, R6 ;  /* 0xcccccccc02067825 */ /* 0x000fc80007800006 */
[----:B------:R-:W-:Y:S01]  /*3570*/  IMAD.X R25, RZ, RZ, RZ, P0 ;  /* 0x000000ffff197224 */ /* 0x000fe200000e06ff */
[----:B------:R-:W-:Y:S02]  /*3580*/  IADD3 RZ, P0, PT, R23, R6, RZ ;  /* 0x0000000617ff7210 */ /* 0x000fe40007f1e0ff */
[----:B------:R-:W-:Y:S01]  /*3590*/  MOV R24, R7 ;  /* 0x0000000700187202 */ /* 0x000fe20000000f00 */
[----:B------:R-:W-:-:S04]  /*35a0*/  IMAD.WIDE.U32 R6, R4, -0x33333333, RZ ;  /* 0xcccccccd04067825 */ /* 0x000fc800078e00ff */
[----:B------:R-:W-:-:S04]  /*35b0*/  IMAD.WIDE.U32.X R24, R3, -0x33333334, R24, P0 ;  /* 0xcccccccc03187825 */ /* 0x000fc800000e0418 */
[----:B------:R-:W-:Y:S01]  /*35c0*/  IMAD.MOV.U32 R6, RZ, RZ, R5 ;  /* 0x000000ffff067224 */ /* 0x000fe200078e0005 */
[----:B------:R-:W-:Y:S02]  /*35d0*/  SHF.R.U64 R25, R24, 0x3, R25 ;  /* 0x0000000318197819 */ /* 0x000fe40000001219 */
[----:B------:R-:W-:-:S03]  /*35e0*/  LOP3.LUT R5, R17, R14, RZ, 0xfc, !PT ;  /* 0x0000000e11057212 */ /* 0x000fc600078efcff */
[----:B------:R-:W-:-:S04]  /*35f0*/  IMAD R13, R25, -0xa, R2 ;  /* 0xfffffff6190d7824 */ /* 0x000fc800078e0202 */
[----:B------:R-:W-:-:S04]  /*3600*/  IMAD.WIDE.U32 R2, R13, -0x33333333, RZ ;  /* 0xcccccccd0d027825 */ /* 0x000fc800078e00ff */
[----:B------:R-:W-:-:S04]  /*3610*/  IMAD.WIDE.U32 R2, P0, R4, -0x33333334, R2 ;  /* 0xcccccccc04027825 */ /* 0x000fc80007800002 */
[----:B------:R-:W-:Y:S01]  /*3620*/  IMAD.X R23, RZ, RZ, RZ, P0 ;  /* 0x000000ffff177224 */ /* 0x000fe200000e06ff */
[----:B------:R-:W-:Y:S02]  /*3630*/  IADD3 RZ, P0, PT, R7, R2, RZ ;  /* 0x0000000207ff7210 */ /* 0x000fe40007f1e0ff */
[----:B------:R-:W-:Y:S02]  /*3640*/  MOV R22, R3 ;  /* 0x0000000300167202 */ /* 0x000fe40000000f00 */
[----:B------:R-:W-:Y:S02]  /*3650*/  MOV R7, R8 ;  /* 0x0000000800077202 */ /* 0x000fe40000000f00 */
[----:B------:R-:W-:Y:S01]  /*3660*/  MOV R8, R21 ;  /* 0x0000001500087202 */ /* 0x000fe20000000f00 */
[----:B------:R-:W-:Y:S01]  /*3670*/  IMAD.WIDE.U32.X R2, R13, -0x33333334, R22, P0 ;  /* 0xcccccccc0d027825 */ /* 0x000fe200000e0416 */
[----:B------:R-:W-:-:S04]  /*3680*/  SHF.R.U32.HI R13, RZ, 0x3, R15 ;  /* 0x00000003ff0d7819 */ /* 0x000fc8000001160f */
[--C-:B------:R-:W-:Y:S02]  /*3690*/  SHF.R.U64 R23, R2, 0x3, R3.reuse ;  /* 0x0000000302177819 */ /* 0x100fe40000001203 */
[----:B------:R-:W-:Y:S02]  /*36a0*/  SHF.R.U32.HI R2, RZ, 0x3, R3 ;  /* 0x00000003ff027819 */ /* 0x000fe40000011603 */
[----:B------:R-:W-:Y:S01]  /*36b0*/  LOP3.LUT R3, R19, R16, RZ, 0xfc, !PT ;  /* 0x0000001013037212 */ /* 0x000fe200078efcff */
[----:B------:R-:W-:Y:S01]  /*36c0*/  IMAD R15, R23, -0xa, R4 ;  /* 0xfffffff6170f7824 */ /* 0x000fe200078e0204 */
[----:B------:R-:W-:Y:S01]  /*36d0*/  LOP3.LUT R2, R2, R25, RZ, 0xfc, !PT ;  /* 0x0000001902027212 */ /* 0x000fe200078efcff */
[----:B------:R-:W-:Y:S01]  /*36e0*/  IMAD.MOV.U32 R4, RZ, RZ, R23 ;  /* 0x000000ffff047224 */ /* 0x000fe200078e0017 */
[----:B------:R-:W-:Y:S02]  /*36f0*/  LOP3.LUT R13, R13, R20, RZ, 0xfc, !PT ;  /* 0x000000140d0d7212 */ /* 0x000fe400078efcff */
[----:B------:R-:W-:-:S02]  /*3700*/  LOP3.LUT P1, RZ, R15, 0xffffffc0, RZ, 0xc0, !PT ;  /* 0xffffffc00fff7812 */ /* 0x000fc4000782c0ff */
[----:B------:R-:W-:Y:S02]  /*3710*/  LOP3.LUT R21, R6, R7, R4, 0xfe, !PT ;  /* 0x0000000706157212 */ /* 0x000fe400078efe04 */
[----:B------:R-:W-:Y:S02]  /*3720*/  LOP3.LUT R20, R5, R3, R2, 0xfe, !PT ;  /* 0x0000000305147212 */ /* 0x000fe400078efe02 */
[----:B------:R-:W-:-:S04]  /*3730*/  LOP3.LUT P0, RZ, R21, R8, RZ, 0xfc, !PT ;  /* 0x0000000815ff7212 */ /* 0x000fc8000780fcff */
[----:B------:R-:W-:-:S03]  /*3740*/  LOP3.LUT P0, RZ, R20, R13, RZ, 0xfc, P0 ;  /* 0x0000000d14ff7212 */ /* 0x000fc6000000fcff */
[C---:B------:R-:W-:Y:S02]  /*3750*/  @P1 IADD3 R14, PT, PT, R15.reuse, -0x40, RZ ;  /* 0xffffffc00f0e1810 */ /* 0x040fe40007ffe0ff */
[----:B------:R-:W-:Y:S02]  /*3760*/  @!P1 LOP3.LUT R15, R15, 0x3f, RZ, 0xc0, !PT ;  /* 0x0000003f0f0f9812 */ /* 0x000fe400078ec0ff */
[CC--:B------:R-:W-:Y:S02]  /*3770*/  @P1 SHF.L.U32 R16, R18.reuse, R14.reuse, RZ ;  /* 0x0000000e12101219 */ /* 0x0c0fe400000006ff */
[C---:B------:R-:W-:Y:S02]  /*3780*/  @P1 SHF.L.U64.HI R17, R18.reuse, R14, RZ ;  /* 0x0000000e12111219 */ /* 0x040fe400000102ff */
[CC--:B------:R-:W-:Y:S02]  /*3790*/  @!P1 SHF.L.U32 R14, R18.reuse, R15.reuse, RZ ;  /* 0x0000000f120e9219 */ /* 0x0c0fe400000006ff */
[----:B------:R-:W-:-:S02]  /*37a0*/  @!P1 SHF.L.U64.HI R15, R18, R15, RZ ;  /* 0x0000000f120f9219 */ /* 0x000fc400000102ff */
[----:B------:R-:W-:Y:S02]  /*37b0*/  @P1 LOP3.LUT R11, R16, R11, RZ, 0xfc, !PT ;  /* 0x0000000b100b1212 */ /* 0x000fe400078efcff */
[----:B------:R-:W-:Y:S02]  /*37c0*/  @P1 LOP3.LUT R12, R17, R12, RZ, 0xfc, !PT ;  /* 0x0000000c110c1212 */ /* 0x000fe400078efcff */
[----:B------:R-:W-:Y:S02]  /*37d0*/  @!P1 LOP3.LUT R9, R14, R9, RZ, 0xfc, !PT ;  /* 0x000000090e099212 */ /* 0x000fe400078efcff */
[----:B------:R-:W-:Y:S01]  /*37e0*/  @!P1 LOP3.LUT R10, R15, R10, RZ, 0xfc, !PT ;  /* 0x0000000a0f0a9212 */ /* 0x000fe200078efcff */
[----:B------:R-:W-:Y:S06]  /*37f0*/  @P0 BRA `(.L_x_114) ;  /* 0xfffffff800700947 */ /* 0x000fec000383ffff */
.L_x_113:
[----:B------:R-:W-:Y:S05]  /*3800*/  BSYNC.RECONVERGENT B0 ;  /* 0x0000000000007941 */ /* 0x000fea0003800200 */
.L_x_112:
[----:B------:R-:W0:Y:S01]  /*3810*/  LDCU.64 UR8, c[0x0][0x390] ;  /* 0x00007200ff0877ac */ /* 0x000e220008000a00 */
[----:B------:R-:W-:Y:S08]  /*3820*/  POPC R9, R9 ;  /* 0x0000000900097309 */ /* 0x000ff00000000000 */
[----:B------:R-:W1:Y:S08]  /*3830*/  POPC R10, R10 ;  /* 0x0000000a000a7309 */ /* 0x000e700000000000 */
[----:B------:R-:W-:Y:S01]  /*3840*/  POPC R11, R11 ;  /* 0x0000000b000b7309 */ /* 0x000fe20000000000 */
[----:B0-----:R-:W-:-:S04]  /*3850*/  LEA R2, P0, R0, UR8, 0x2 ;  /* 0x0000000800027c11 */ /* 0x001fc8000f8010ff */
[----:B------:R-:W-:Y:S01]  /*3860*/  LEA.HI.X R3, R0, UR9, RZ, 0x2, P0 ;  /* 0x0000000900037c11 */ /* 0x000fe200080f14ff */
[----:B-1----:R-:W-:Y:S02]  /*3870*/  IMAD.IADD R4, R9, 0x1, R10 ;  /* 0x0000000109047824 */ /* 0x002fe400078e020a */
[----:B------:R-:W0:Y:S03]  /*3880*/  POPC R12, R12 ;  /* 0x0000000c000c7309 */ /* 0x000e260000000000 */
[----:B0-----:R-:W-:-:S05]  /*3890*/  IADD3 R5, PT, PT, R4, R11, R12 ;  /* 0x0000000b04057210 */ /* 0x001fca0007ffe00c */
[----:B------:R-:W-:Y:S01]  /*38a0*/  STG.E desc[UR6][R2.64], R5 ;  /* 0x0000000502007986 */ /* 0x000fe2000c101906 */
[----:B------:R-:W-:Y:S05]  /*38b0*/  EXIT ;  /* 0x000000000000794d */ /* 0x000fea0003800000 */
        .weak           $__internal_2_$__cuda_sm20_div_u64
        .type           $__internal_2_$__cuda_sm20_div_u64,@function
        .size           $__internal_2_$__cuda_sm20_div_u64,(.L_x_140 - $__internal_2_$__cuda_sm20_div_u64)
$__internal_2_$__cuda_sm20_div_u64:
        /* <DEDUP_REMOVED lines=66> */
[----:B------:R-:W-:Y:S06]  /*3ce0*/  RET.REL.NODEC R26 `(count_unique_digits_kernel) ;  /* 0xffffffc01ac47950 */ /* 0x000fec0003c3ffff */
.L_x_137:
        /* <DEDUP_REMOVED lines=9> */
.L_x_140:


//--------------------- .nv.shared.reserved.0     --------------------------
	.section	.nv.shared.reserved.0,"aw",@nobits
	.weak		__nv_reservedSMEM_offset_0_alias
	.size		__nv_reservedSMEM_offset_0_alias, 0, 64
	.other		__nv_reservedSMEM_offset_0_alias,@"STO_CUDA_RESERVED_SHARED STV_DEFAULT"
__nv_reservedSMEM_offset_0_alias:
	.zero		0
	.zero		64


//--------------------- .nv.constant0.filter_by_residue_kernel --------------------------
	.section	.nv.constant0.filter_by_residue_kernel,"a",@progbits
	.sectionflags	@""
	.align	4
.nv.constant0.filter_by_residue_kernel:
	.zero		952


//--------------------- .nv.constant0.check_is_nice_kernel --------------------------
	.section	.nv.constant0.check_is_nice_kernel,"a",@progbits
	.sectionflags	@""
	.align	4
.nv.constant0.check_is_nice_kernel:
	.zero		936


//--------------------- .nv.constant0.count_unique_digits_kernel --------------------------
	.section	.nv.constant0.count_unique_digits_kernel,"a",@progbits
	.sectionflags	@""
	.align	4
.nv.constant0.count_unique_digits_kernel:
	.zero		936


//--------------------- SYMBOLS --------------------------

	.type		.nv.reservedSmem.offset0,@object
	.size		.nv.reservedSmem.offset0,0x4
